//
// Generated by NVIDIA NVVM Compiler
//
// Compiler Build ID: CL-36424714
// Cuda compilation tools, release 13.0, V13.0.88
// Based on NVVM 20.0.0
//

.version 9.0
.target sm_100
.address_size 64

	// .globl	_Z27transformacionSinCompartidaPfS_S_S_S_i
.extern .shared .align 16 .b8 sdata[];

.visible .entry _Z27transformacionSinCompartidaPfS_S_S_S_i(
	.param .u64 .ptr .align 1 _Z27transformacionSinCompartidaPfS_S_S_S_i_param_0,
	.param .u64 .ptr .align 1 _Z27transformacionSinCompartidaPfS_S_S_S_i_param_1,
	.param .u64 .ptr .align 1 _Z27transformacionSinCompartidaPfS_S_S_S_i_param_2,
	.param .u64 .ptr .align 1 _Z27transformacionSinCompartidaPfS_S_S_S_i_param_3,
	.param .u64 .ptr .align 1 _Z27transformacionSinCompartidaPfS_S_S_S_i_param_4,
	.param .u32 _Z27transformacionSinCompartidaPfS_S_S_S_i_param_5
)
{
	.reg .pred 	%p<43>;
	.reg .b32 	%r<73>;
	.reg .b32 	%f<181>;
	.reg .b64 	%rd<33>;

	ld.param.u64 	%rd13, [_Z27transformacionSinCompartidaPfS_S_S_S_i_param_0];
	ld.param.u64 	%rd14, [_Z27transformacionSinCompartidaPfS_S_S_S_i_param_1];
	ld.param.u64 	%rd10, [_Z27transformacionSinCompartidaPfS_S_S_S_i_param_2];
	ld.param.u64 	%rd11, [_Z27transformacionSinCompartidaPfS_S_S_S_i_param_3];
	ld.param.u64 	%rd12, [_Z27transformacionSinCompartidaPfS_S_S_S_i_param_4];
	ld.param.u32 	%r25, [_Z27transformacionSinCompartidaPfS_S_S_S_i_param_5];
	cvta.to.global.u64 	%rd1, %rd14;
	cvta.to.global.u64 	%rd2, %rd13;
	mov.u32 	%r1, %tid.x;
	mov.u32 	%r72, %ntid.x;
	mov.u32 	%r3, %ctaid.x;
	mul.lo.s32 	%r4, %r72, %r3;
	add.s32 	%r5, %r4, %r1;
	setp.ge.s32 	%p1, %r5, %r25;
	@%p1 bra 	$L__BB0_63;
	cvt.rn.f32.s32 	%f1, %r5;
	and.b32  	%r6, %r72, 7;
	setp.lt.u32 	%p2, %r72, 8;
	mov.f32 	%f180, 0f00000000;
	mov.b32 	%r70, 0;
	@%p2 bra 	$L__BB0_28;
	and.b32  	%r70, %r72, 2040;
	and.b32  	%r27, %r72, -8;
	neg.s32 	%r68, %r27;
	add.s64 	%rd3, %rd1, 16;
	mov.f32 	%f180, 0f00000000;
	mov.u32 	%r67, %r4;
$L__BB0_3:
	.pragma "nounroll";
	mul.wide.s32 	%rd15, %r67, 4;
	add.s64 	%rd16, %rd2, %rd15;
	add.s64 	%rd4, %rd16, 16;
	add.s64 	%rd5, %rd3, %rd15;
	ld.global.f32 	%f88, [%rd16];
	mul.f32 	%f3, %f88, %f1;
	cvt.rpi.f32.f32 	%f89, %f3;
	cvt.rzi.s32.f32 	%r28, %f89;
	and.b32  	%r29, %r28, 1;
	setp.eq.b32 	%p3, %r29, 1;
	@%p3 bra 	$L__BB0_5;
	ld.global.f32 	%f91, [%rd5+-16];
	add.f32 	%f159, %f3, %f91;
	bra.uni 	$L__BB0_6;
$L__BB0_5:
	ld.global.f32 	%f90, [%rd5+-16];
	sub.f32 	%f159, %f3, %f90;
$L__BB0_6:
	add.f32 	%f7, %f180, %f159;
	ld.global.f32 	%f92, [%rd4+-12];
	mul.f32 	%f8, %f92, %f1;
	cvt.rpi.f32.f32 	%f93, %f8;
	cvt.rzi.s32.f32 	%r30, %f93;
	and.b32  	%r31, %r30, 1;
	setp.eq.b32 	%p4, %r31, 1;
	not.pred 	%p5, %p4;
	@%p5 bra 	$L__BB0_8;
	ld.global.f32 	%f94, [%rd5+-12];
	sub.f32 	%f160, %f8, %f94;
	bra.uni 	$L__BB0_9;
$L__BB0_8:
	ld.global.f32 	%f95, [%rd5+-12];
	add.f32 	%f160, %f8, %f95;
$L__BB0_9:
	add.f32 	%f12, %f7, %f160;
	ld.global.f32 	%f96, [%rd4+-8];
	mul.f32 	%f13, %f96, %f1;
	cvt.rpi.f32.f32 	%f97, %f13;
	cvt.rzi.s32.f32 	%r32, %f97;
	and.b32  	%r33, %r32, 1;
	setp.eq.b32 	%p6, %r33, 1;
	not.pred 	%p7, %p6;
	@%p7 bra 	$L__BB0_11;
	ld.global.f32 	%f98, [%rd5+-8];
	sub.f32 	%f161, %f13, %f98;
	bra.uni 	$L__BB0_12;
$L__BB0_11:
	ld.global.f32 	%f99, [%rd5+-8];
	add.f32 	%f161, %f13, %f99;
$L__BB0_12:
	add.f32 	%f17, %f12, %f161;
	ld.global.f32 	%f100, [%rd4+-4];
	mul.f32 	%f18, %f100, %f1;
	cvt.rpi.f32.f32 	%f101, %f18;
	cvt.rzi.s32.f32 	%r34, %f101;
	and.b32  	%r35, %r34, 1;
	setp.eq.b32 	%p8, %r35, 1;
	not.pred 	%p9, %p8;
	@%p9 bra 	$L__BB0_14;
	ld.global.f32 	%f102, [%rd5+-4];
	sub.f32 	%f162, %f18, %f102;
	bra.uni 	$L__BB0_15;
$L__BB0_14:
	ld.global.f32 	%f103, [%rd5+-4];
	add.f32 	%f162, %f18, %f103;
$L__BB0_15:
	add.f32 	%f22, %f17, %f162;
	ld.global.f32 	%f104, [%rd4];
	mul.f32 	%f23, %f104, %f1;
	cvt.rpi.f32.f32 	%f105, %f23;
	cvt.rzi.s32.f32 	%r36, %f105;
	and.b32  	%r37, %r36, 1;
	setp.eq.b32 	%p10, %r37, 1;
	not.pred 	%p11, %p10;
	@%p11 bra 	$L__BB0_17;
	ld.global.f32 	%f106, [%rd5];
	sub.f32 	%f163, %f23, %f106;
	bra.uni 	$L__BB0_18;
$L__BB0_17:
	ld.global.f32 	%f107, [%rd5];
	add.f32 	%f163, %f23, %f107;
$L__BB0_18:
	add.f32 	%f27, %f22, %f163;
	ld.global.f32 	%f108, [%rd4+4];
	mul.f32 	%f28, %f108, %f1;
	cvt.rpi.f32.f32 	%f109, %f28;
	cvt.rzi.s32.f32 	%r38, %f109;
	and.b32  	%r39, %r38, 1;
	setp.eq.b32 	%p12, %r39, 1;
	not.pred 	%p13, %p12;
	@%p13 bra 	$L__BB0_20;
	ld.global.f32 	%f110, [%rd5+4];
	sub.f32 	%f164, %f28, %f110;
	bra.uni 	$L__BB0_21;
$L__BB0_20:
	ld.global.f32 	%f111, [%rd5+4];
	add.f32 	%f164, %f28, %f111;
$L__BB0_21:
	add.f32 	%f32, %f27, %f164;
	ld.global.f32 	%f112, [%rd4+8];
	mul.f32 	%f33, %f112, %f1;
	cvt.rpi.f32.f32 	%f113, %f33;
	cvt.rzi.s32.f32 	%r40, %f113;
	and.b32  	%r41, %r40, 1;
	setp.eq.b32 	%p14, %r41, 1;
	not.pred 	%p15, %p14;
	@%p15 bra 	$L__BB0_23;
	ld.global.f32 	%f114, [%rd5+8];
	sub.f32 	%f165, %f33, %f114;
	bra.uni 	$L__BB0_24;
$L__BB0_23:
	ld.global.f32 	%f115, [%rd5+8];
	add.f32 	%f165, %f33, %f115;
$L__BB0_24:
	add.f32 	%f37, %f32, %f165;
	ld.global.f32 	%f116, [%rd4+12];
	mul.f32 	%f38, %f116, %f1;
	cvt.rpi.f32.f32 	%f117, %f38;
	cvt.rzi.s32.f32 	%r42, %f117;
	and.b32  	%r43, %r42, 1;
	setp.eq.b32 	%p16, %r43, 1;
	not.pred 	%p17, %p16;
	@%p17 bra 	$L__BB0_26;
	ld.global.f32 	%f118, [%rd5+12];
	sub.f32 	%f166, %f38, %f118;
	bra.uni 	$L__BB0_27;
$L__BB0_26:
	ld.global.f32 	%f119, [%rd5+12];
	add.f32 	%f166, %f38, %f119;
$L__BB0_27:
	add.f32 	%f180, %f37, %f166;
	add.s32 	%r68, %r68, 8;
	add.s32 	%r67, %r67, 8;
	setp.ne.s32 	%p18, %r68, 0;
	@%p18 bra 	$L__BB0_3;
$L__BB0_28:
	setp.eq.s32 	%p19, %r6, 0;
	@%p19 bra 	$L__BB0_57;
	and.b32  	%r14, %r72, 3;
	setp.lt.u32 	%p20, %r6, 4;
	@%p20 bra 	$L__BB0_43;
	add.s32 	%r44, %r70, %r4;
	mul.wide.s32 	%rd17, %r44, 4;
	add.s64 	%rd6, %rd2, %rd17;
	ld.global.f32 	%f121, [%rd6];
	mul.f32 	%f45, %f121, %f1;
	cvt.rpi.f32.f32 	%f122, %f45;
	cvt.rzi.s32.f32 	%r45, %f122;
	and.b32  	%r46, %r45, 1;
	setp.eq.b32 	%p21, %r46, 1;
	not.pred 	%p22, %p21;
	add.s64 	%rd7, %rd1, %rd17;
	@%p22 bra 	$L__BB0_32;
	ld.global.f32 	%f123, [%rd7];
	sub.f32 	%f169, %f45, %f123;
	bra.uni 	$L__BB0_33;
$L__BB0_32:
	ld.global.f32 	%f124, [%rd7];
	add.f32 	%f169, %f45, %f124;
$L__BB0_33:
	add.f32 	%f49, %f180, %f169;
	ld.global.f32 	%f125, [%rd6+4];
	mul.f32 	%f50, %f125, %f1;
	cvt.rpi.f32.f32 	%f126, %f50;
	cvt.rzi.s32.f32 	%r47, %f126;
	and.b32  	%r48, %r47, 1;
	setp.eq.b32 	%p23, %r48, 1;
	not.pred 	%p24, %p23;
	@%p24 bra 	$L__BB0_35;
	ld.global.f32 	%f127, [%rd7+4];
	sub.f32 	%f170, %f50, %f127;
	bra.uni 	$L__BB0_36;
$L__BB0_35:
	ld.global.f32 	%f128, [%rd7+4];
	add.f32 	%f170, %f50, %f128;
$L__BB0_36:
	add.f32 	%f54, %f49, %f170;
	ld.global.f32 	%f129, [%rd6+8];
	mul.f32 	%f55, %f129, %f1;
	cvt.rpi.f32.f32 	%f130, %f55;
	cvt.rzi.s32.f32 	%r49, %f130;
	and.b32  	%r50, %r49, 1;
	setp.eq.b32 	%p25, %r50, 1;
	not.pred 	%p26, %p25;
	@%p26 bra 	$L__BB0_38;
	ld.global.f32 	%f131, [%rd7+8];
	sub.f32 	%f171, %f55, %f131;
	bra.uni 	$L__BB0_39;
$L__BB0_38:
	ld.global.f32 	%f132, [%rd7+8];
	add.f32 	%f171, %f55, %f132;
$L__BB0_39:
	add.f32 	%f59, %f54, %f171;
	ld.global.f32 	%f133, [%rd6+12];
	mul.f32 	%f60, %f133, %f1;
	cvt.rpi.f32.f32 	%f134, %f60;
	cvt.rzi.s32.f32 	%r51, %f134;
	and.b32  	%r52, %r51, 1;
	setp.eq.b32 	%p27, %r52, 1;
	not.pred 	%p28, %p27;
	@%p28 bra 	$L__BB0_41;
	ld.global.f32 	%f135, [%rd7+12];
	sub.f32 	%f172, %f60, %f135;
	bra.uni 	$L__BB0_42;
$L__BB0_41:
	ld.global.f32 	%f136, [%rd7+12];
	add.f32 	%f172, %f60, %f136;
$L__BB0_42:
	add.f32 	%f180, %f59, %f172;
	add.s32 	%r70, %r70, 4;
$L__BB0_43:
	setp.eq.s32 	%p29, %r14, 0;
	@%p29 bra 	$L__BB0_57;
	setp.eq.s32 	%p30, %r14, 1;
	@%p30 bra 	$L__BB0_52;
	add.s32 	%r53, %r70, %r4;
	mul.wide.s32 	%rd18, %r53, 4;
	add.s64 	%rd8, %rd2, %rd18;
	ld.global.f32 	%f138, [%rd8];
	mul.f32 	%f67, %f138, %f1;
	cvt.rpi.f32.f32 	%f139, %f67;
	cvt.rzi.s32.f32 	%r54, %f139;
	and.b32  	%r55, %r54, 1;
	setp.eq.b32 	%p31, %r55, 1;
	not.pred 	%p32, %p31;
	add.s64 	%rd9, %rd1, %rd18;
	@%p32 bra 	$L__BB0_47;
	ld.global.f32 	%f140, [%rd9];
	sub.f32 	%f175, %f67, %f140;
	bra.uni 	$L__BB0_48;
$L__BB0_47:
	ld.global.f32 	%f141, [%rd9];
	add.f32 	%f175, %f67, %f141;
$L__BB0_48:
	add.f32 	%f71, %f180, %f175;
	ld.global.f32 	%f142, [%rd8+4];
	mul.f32 	%f72, %f142, %f1;
	cvt.rpi.f32.f32 	%f143, %f72;
	cvt.rzi.s32.f32 	%r56, %f143;
	and.b32  	%r57, %r56, 1;
	setp.eq.b32 	%p33, %r57, 1;
	not.pred 	%p34, %p33;
	@%p34 bra 	$L__BB0_50;
	ld.global.f32 	%f144, [%rd9+4];
	sub.f32 	%f176, %f72, %f144;
	bra.uni 	$L__BB0_51;
$L__BB0_50:
	ld.global.f32 	%f145, [%rd9+4];
	add.f32 	%f176, %f72, %f145;
$L__BB0_51:
	add.f32 	%f180, %f71, %f176;
	add.s32 	%r70, %r70, 2;
$L__BB0_52:
	and.b32  	%r58, %r72, 1;
	setp.eq.b32 	%p35, %r58, 1;
	not.pred 	%p36, %p35;
	@%p36 bra 	$L__BB0_57;
	add.s32 	%r19, %r70, %r4;
	mul.wide.s32 	%rd19, %r19, 4;
	add.s64 	%rd20, %rd2, %rd19;
	ld.global.f32 	%f146, [%rd20];
	mul.f32 	%f79, %f146, %f1;
	cvt.rpi.f32.f32 	%f147, %f79;
	cvt.rzi.s32.f32 	%r59, %f147;
	and.b32  	%r60, %r59, 1;
	setp.eq.b32 	%p37, %r60, 1;
	not.pred 	%p38, %p37;
	@%p38 bra 	$L__BB0_55;
	add.s64 	%rd22, %rd1, %rd19;
	ld.global.f32 	%f148, [%rd22];
	sub.f32 	%f179, %f79, %f148;
	bra.uni 	$L__BB0_56;
$L__BB0_55:
	add.s64 	%rd24, %rd1, %rd19;
	ld.global.f32 	%f149, [%rd24];
	add.f32 	%f179, %f79, %f149;
$L__BB0_56:
	add.f32 	%f180, %f180, %f179;
$L__BB0_57:
	shl.b32 	%r61, %r72, 2;
	mov.u32 	%r62, sdata;
	add.s32 	%r20, %r62, %r61;
	cvta.to.global.u64 	%rd25, %rd10;
	mul.wide.s32 	%rd26, %r5, 4;
	add.s64 	%rd27, %rd25, %rd26;
	st.global.f32 	[%rd27], %f180;
	shl.b32 	%r63, %r1, 2;
	add.s32 	%r21, %r62, %r63;
	st.shared.f32 	[%r21], %f180;
	add.s32 	%r22, %r20, %r63;
	st.shared.f32 	[%r22], %f180;
	bar.sync 	0;
	setp.lt.u32 	%p39, %r72, 2;
	@%p39 bra 	$L__BB0_61;
$L__BB0_58:
	shr.u32 	%r24, %r72, 1;
	setp.ge.u32 	%p40, %r1, %r24;
	@%p40 bra 	$L__BB0_60;
	shl.b32 	%r64, %r24, 2;
	add.s32 	%r65, %r21, %r64;
	ld.shared.f32 	%f150, [%r65];
	ld.shared.f32 	%f151, [%r21];
	add.f32 	%f152, %f150, %f151;
	st.shared.f32 	[%r21], %f152;
	add.s32 	%r66, %r22, %r64;
	ld.shared.f32 	%f153, [%r66];
	ld.shared.f32 	%f154, [%r22];
	max.f32 	%f155, %f153, %f154;
	st.shared.f32 	[%r22], %f155;
$L__BB0_60:
	bar.sync 	0;
	setp.gt.u32 	%p41, %r72, 3;
	mov.u32 	%r72, %r24;
	@%p41 bra 	$L__BB0_58;
$L__BB0_61:
	setp.ne.s32 	%p42, %r1, 0;
	@%p42 bra 	$L__BB0_63;
	ld.shared.f32 	%f156, [sdata];
	cvta.to.global.u64 	%rd28, %rd11;
	mul.wide.u32 	%rd29, %r3, 4;
	add.s64 	%rd30, %rd28, %rd29;
	st.global.f32 	[%rd30], %f156;
	ld.shared.f32 	%f157, [%r20];
	cvta.to.global.u64 	%rd31, %rd12;
	add.s64 	%rd32, %rd31, %rd29;
	st.global.f32 	[%rd32], %f157;
$L__BB0_63:
	ret;

}
	// .globl	_Z27transformacionConCompartidaPfS_S_S_S_i
.visible .entry _Z27transformacionConCompartidaPfS_S_S_S_i(
	.param .u64 .ptr .align 1 _Z27transformacionConCompartidaPfS_S_S_S_i_param_0,
	.param .u64 .ptr .align 1 _Z27transformacionConCompartidaPfS_S_S_S_i_param_1,
	.param .u64 .ptr .align 1 _Z27transformacionConCompartidaPfS_S_S_S_i_param_2,
	.param .u64 .ptr .align 1 _Z27transformacionConCompartidaPfS_S_S_S_i_param_3,
	.param .u64 .ptr .align 1 _Z27transformacionConCompartidaPfS_S_S_S_i_param_4,
	.param .u32 _Z27transformacionConCompartidaPfS_S_S_S_i_param_5
)
{
	.reg .pred 	%p<43>;
	.reg .b32 	%r<92>;
	.reg .b32 	%f<183>;
	.reg .b64 	%rd<19>;

	ld.param.u64 	%rd4, [_Z27transformacionConCompartidaPfS_S_S_S_i_param_0];
	ld.param.u64 	%rd5, [_Z27transformacionConCompartidaPfS_S_S_S_i_param_1];
	ld.param.u64 	%rd1, [_Z27transformacionConCompartidaPfS_S_S_S_i_param_2];
	ld.param.u64 	%rd2, [_Z27transformacionConCompartidaPfS_S_S_S_i_param_3];
	ld.param.u64 	%rd3, [_Z27transformacionConCompartidaPfS_S_S_S_i_param_4];
	ld.param.u32 	%r31, [_Z27transformacionConCompartidaPfS_S_S_S_i_param_5];
	cvta.to.global.u64 	%rd6, %rd5;
	cvta.to.global.u64 	%rd7, %rd4;
	mov.u32 	%r1, %tid.x;
	mov.u32 	%r91, %ntid.x;
	mov.u32 	%r3, %ctaid.x;
	mad.lo.s32 	%r4, %r91, %r3, %r1;
	shl.b32 	%r6, %r91, 2;
	mov.u32 	%r32, sdata;
	add.s32 	%r5, %r32, %r6;
	mul.wide.s32 	%rd8, %r4, 4;
	add.s64 	%rd9, %rd7, %rd8;
	ld.global.f32 	%f85, [%rd9];
	shl.b32 	%r33, %r1, 2;
	add.s32 	%r7, %r32, %r33;
	st.shared.f32 	[%r7], %f85;
	add.s64 	%rd10, %rd6, %rd8;
	ld.global.f32 	%f86, [%rd10];
	add.s32 	%r8, %r5, %r33;
	st.shared.f32 	[%r8], %f86;
	bar.sync 	0;
	setp.ge.s32 	%p1, %r4, %r31;
	@%p1 bra 	$L__BB1_63;
	cvt.rn.f32.s32 	%f1, %r4;
	and.b32  	%r9, %r91, 7;
	setp.lt.u32 	%p2, %r91, 8;
	mov.f32 	%f182, 0f00000000;
	mov.b32 	%r89, 0;
	@%p2 bra 	$L__BB1_28;
	and.b32  	%r89, %r91, 2040;
	add.s32 	%r86, %r32, 16;
	and.b32  	%r37, %r91, -8;
	neg.s32 	%r87, %r37;
	mov.f32 	%f182, 0f00000000;
$L__BB1_3:
	.pragma "nounroll";
	ld.shared.f32 	%f90, [%r86+-16];
	mul.f32 	%f3, %f90, %f1;
	cvt.rpi.f32.f32 	%f91, %f3;
	cvt.rzi.s32.f32 	%r38, %f91;
	and.b32  	%r39, %r38, 1;
	setp.eq.b32 	%p3, %r39, 1;
	add.s32 	%r14, %r86, %r6;
	@%p3 bra 	$L__BB1_5;
	ld.shared.f32 	%f93, [%r14+-16];
	add.f32 	%f161, %f3, %f93;
	bra.uni 	$L__BB1_6;
$L__BB1_5:
	ld.shared.f32 	%f92, [%r14+-16];
	sub.f32 	%f161, %f3, %f92;
$L__BB1_6:
	add.f32 	%f7, %f182, %f161;
	ld.shared.f32 	%f94, [%r86+-12];
	mul.f32 	%f8, %f94, %f1;
	cvt.rpi.f32.f32 	%f95, %f8;
	cvt.rzi.s32.f32 	%r40, %f95;
	and.b32  	%r41, %r40, 1;
	setp.eq.b32 	%p4, %r41, 1;
	not.pred 	%p5, %p4;
	@%p5 bra 	$L__BB1_8;
	ld.shared.f32 	%f96, [%r14+-12];
	sub.f32 	%f162, %f8, %f96;
	bra.uni 	$L__BB1_9;
$L__BB1_8:
	ld.shared.f32 	%f97, [%r14+-12];
	add.f32 	%f162, %f8, %f97;
$L__BB1_9:
	add.f32 	%f12, %f7, %f162;
	ld.shared.f32 	%f98, [%r86+-8];
	mul.f32 	%f13, %f98, %f1;
	cvt.rpi.f32.f32 	%f99, %f13;
	cvt.rzi.s32.f32 	%r42, %f99;
	and.b32  	%r43, %r42, 1;
	setp.eq.b32 	%p6, %r43, 1;
	not.pred 	%p7, %p6;
	@%p7 bra 	$L__BB1_11;
	ld.shared.f32 	%f100, [%r14+-8];
	sub.f32 	%f163, %f13, %f100;
	bra.uni 	$L__BB1_12;
$L__BB1_11:
	ld.shared.f32 	%f101, [%r14+-8];
	add.f32 	%f163, %f13, %f101;
$L__BB1_12:
	add.f32 	%f17, %f12, %f163;
	ld.shared.f32 	%f102, [%r86+-4];
	mul.f32 	%f18, %f102, %f1;
	cvt.rpi.f32.f32 	%f103, %f18;
	cvt.rzi.s32.f32 	%r44, %f103;
	and.b32  	%r45, %r44, 1;
	setp.eq.b32 	%p8, %r45, 1;
	not.pred 	%p9, %p8;
	@%p9 bra 	$L__BB1_14;
	ld.shared.f32 	%f104, [%r14+-4];
	sub.f32 	%f164, %f18, %f104;
	bra.uni 	$L__BB1_15;
$L__BB1_14:
	ld.shared.f32 	%f105, [%r14+-4];
	add.f32 	%f164, %f18, %f105;
$L__BB1_15:
	add.f32 	%f22, %f17, %f164;
	ld.shared.f32 	%f106, [%r86];
	mul.f32 	%f23, %f106, %f1;
	cvt.rpi.f32.f32 	%f107, %f23;
	cvt.rzi.s32.f32 	%r46, %f107;
	and.b32  	%r47, %r46, 1;
	setp.eq.b32 	%p10, %r47, 1;
	not.pred 	%p11, %p10;
	@%p11 bra 	$L__BB1_17;
	ld.shared.f32 	%f108, [%r14];
	sub.f32 	%f165, %f23, %f108;
	bra.uni 	$L__BB1_18;
$L__BB1_17:
	ld.shared.f32 	%f109, [%r14];
	add.f32 	%f165, %f23, %f109;
$L__BB1_18:
	add.f32 	%f27, %f22, %f165;
	ld.shared.f32 	%f110, [%r86+4];
	mul.f32 	%f28, %f110, %f1;
	cvt.rpi.f32.f32 	%f111, %f28;
	cvt.rzi.s32.f32 	%r48, %f111;
	and.b32  	%r49, %r48, 1;
	setp.eq.b32 	%p12, %r49, 1;
	not.pred 	%p13, %p12;
	@%p13 bra 	$L__BB1_20;
	ld.shared.f32 	%f112, [%r14+4];
	sub.f32 	%f166, %f28, %f112;
	bra.uni 	$L__BB1_21;
$L__BB1_20:
	ld.shared.f32 	%f113, [%r14+4];
	add.f32 	%f166, %f28, %f113;
$L__BB1_21:
	add.f32 	%f32, %f27, %f166;
	ld.shared.f32 	%f114, [%r86+8];
	mul.f32 	%f33, %f114, %f1;
	cvt.rpi.f32.f32 	%f115, %f33;
	cvt.rzi.s32.f32 	%r50, %f115;
	and.b32  	%r51, %r50, 1;
	setp.eq.b32 	%p14, %r51, 1;
	not.pred 	%p15, %p14;
	@%p15 bra 	$L__BB1_23;
	ld.shared.f32 	%f116, [%r14+8];
	sub.f32 	%f167, %f33, %f116;
	bra.uni 	$L__BB1_24;
$L__BB1_23:
	ld.shared.f32 	%f117, [%r14+8];
	add.f32 	%f167, %f33, %f117;
$L__BB1_24:
	add.f32 	%f37, %f32, %f167;
	ld.shared.f32 	%f118, [%r86+12];
	mul.f32 	%f38, %f118, %f1;
	cvt.rpi.f32.f32 	%f119, %f38;
	cvt.rzi.s32.f32 	%r52, %f119;
	and.b32  	%r53, %r52, 1;
	setp.eq.b32 	%p16, %r53, 1;
	not.pred 	%p17, %p16;
	@%p17 bra 	$L__BB1_26;
	ld.shared.f32 	%f120, [%r14+12];
	sub.f32 	%f168, %f38, %f120;
	bra.uni 	$L__BB1_27;
$L__BB1_26:
	ld.shared.f32 	%f121, [%r14+12];
	add.f32 	%f168, %f38, %f121;
$L__BB1_27:
	add.f32 	%f182, %f37, %f168;
	add.s32 	%r87, %r87, 8;
	add.s32 	%r86, %r86, 32;
	setp.ne.s32 	%p18, %r87, 0;
	@%p18 bra 	$L__BB1_3;
$L__BB1_28:
	setp.eq.s32 	%p19, %r9, 0;
	@%p19 bra 	$L__BB1_57;
	and.b32  	%r18, %r91, 3;
	setp.lt.u32 	%p20, %r9, 4;
	@%p20 bra 	$L__BB1_43;
	shl.b32 	%r54, %r89, 2;
	add.s32 	%r19, %r32, %r54;
	ld.shared.f32 	%f123, [%r19];
	mul.f32 	%f45, %f123, %f1;
	cvt.rpi.f32.f32 	%f124, %f45;
	cvt.rzi.s32.f32 	%r56, %f124;
	and.b32  	%r57, %r56, 1;
	setp.eq.b32 	%p21, %r57, 1;
	not.pred 	%p22, %p21;
	add.s32 	%r20, %r5, %r54;
	@%p22 bra 	$L__BB1_32;
	ld.shared.f32 	%f125, [%r20];
	sub.f32 	%f171, %f45, %f125;
	bra.uni 	$L__BB1_33;
$L__BB1_32:
	ld.shared.f32 	%f126, [%r20];
	add.f32 	%f171, %f45, %f126;
$L__BB1_33:
	add.f32 	%f49, %f182, %f171;
	ld.shared.f32 	%f127, [%r19+4];
	mul.f32 	%f50, %f127, %f1;
	cvt.rpi.f32.f32 	%f128, %f50;
	cvt.rzi.s32.f32 	%r58, %f128;
	and.b32  	%r59, %r58, 1;
	setp.eq.b32 	%p23, %r59, 1;
	not.pred 	%p24, %p23;
	@%p24 bra 	$L__BB1_35;
	ld.shared.f32 	%f129, [%r20+4];
	sub.f32 	%f172, %f50, %f129;
	bra.uni 	$L__BB1_36;
$L__BB1_35:
	ld.shared.f32 	%f130, [%r20+4];
	add.f32 	%f172, %f50, %f130;
$L__BB1_36:
	add.f32 	%f54, %f49, %f172;
	ld.shared.f32 	%f131, [%r19+8];
	mul.f32 	%f55, %f131, %f1;
	cvt.rpi.f32.f32 	%f132, %f55;
	cvt.rzi.s32.f32 	%r60, %f132;
	and.b32  	%r61, %r60, 1;
	setp.eq.b32 	%p25, %r61, 1;
	not.pred 	%p26, %p25;
	@%p26 bra 	$L__BB1_38;
	ld.shared.f32 	%f133, [%r20+8];
	sub.f32 	%f173, %f55, %f133;
	bra.uni 	$L__BB1_39;
$L__BB1_38:
	ld.shared.f32 	%f134, [%r20+8];
	add.f32 	%f173, %f55, %f134;
$L__BB1_39:
	add.f32 	%f59, %f54, %f173;
	ld.shared.f32 	%f135, [%r19+12];
	mul.f32 	%f60, %f135, %f1;
	cvt.rpi.f32.f32 	%f136, %f60;
	cvt.rzi.s32.f32 	%r62, %f136;
	and.b32  	%r63, %r62, 1;
	setp.eq.b32 	%p27, %r63, 1;
	not.pred 	%p28, %p27;
	@%p28 bra 	$L__BB1_41;
	ld.shared.f32 	%f137, [%r20+12];
	sub.f32 	%f174, %f60, %f137;
	bra.uni 	$L__BB1_42;
$L__BB1_41:
	ld.shared.f32 	%f138, [%r20+12];
	add.f32 	%f174, %f60, %f138;
$L__BB1_42:
	add.f32 	%f182, %f59, %f174;
	add.s32 	%r89, %r89, 4;
$L__BB1_43:
	setp.eq.s32 	%p29, %r18, 0;
	@%p29 bra 	$L__BB1_57;
	setp.eq.s32 	%p30, %r18, 1;
	@%p30 bra 	$L__BB1_52;
	shl.b32 	%r64, %r89, 2;
	add.s32 	%r23, %r32, %r64;
	ld.shared.f32 	%f140, [%r23];
	mul.f32 	%f67, %f140, %f1;
	cvt.rpi.f32.f32 	%f141, %f67;
	cvt.rzi.s32.f32 	%r66, %f141;
	and.b32  	%r67, %r66, 1;
	setp.eq.b32 	%p31, %r67, 1;
	not.pred 	%p32, %p31;
	add.s32 	%r24, %r5, %r64;
	@%p32 bra 	$L__BB1_47;
	ld.shared.f32 	%f142, [%r24];
	sub.f32 	%f177, %f67, %f142;
	bra.uni 	$L__BB1_48;
$L__BB1_47:
	ld.shared.f32 	%f143, [%r24];
	add.f32 	%f177, %f67, %f143;
$L__BB1_48:
	add.f32 	%f71, %f182, %f177;
	ld.shared.f32 	%f144, [%r23+4];
	mul.f32 	%f72, %f144, %f1;
	cvt.rpi.f32.f32 	%f145, %f72;
	cvt.rzi.s32.f32 	%r68, %f145;
	and.b32  	%r69, %r68, 1;
	setp.eq.b32 	%p33, %r69, 1;
	not.pred 	%p34, %p33;
	@%p34 bra 	$L__BB1_50;
	ld.shared.f32 	%f146, [%r24+4];
	sub.f32 	%f178, %f72, %f146;
	bra.uni 	$L__BB1_51;
$L__BB1_50:
	ld.shared.f32 	%f147, [%r24+4];
	add.f32 	%f178, %f72, %f147;
$L__BB1_51:
	add.f32 	%f182, %f71, %f178;
	add.s32 	%r89, %r89, 2;
$L__BB1_52:
	and.b32  	%r70, %r91, 1;
	setp.eq.b32 	%p35, %r70, 1;
	not.pred 	%p36, %p35;
	@%p36 bra 	$L__BB1_57;
	shl.b32 	%r71, %r89, 2;
	add.s32 	%r73, %r32, %r71;
	ld.shared.f32 	%f148, [%r73];
	mul.f32 	%f79, %f148, %f1;
	cvt.rpi.f32.f32 	%f149, %f79;
	cvt.rzi.s32.f32 	%r74, %f149;
	and.b32  	%r75, %r74, 1;
	setp.eq.b32 	%p37, %r75, 1;
	not.pred 	%p38, %p37;
	@%p38 bra 	$L__BB1_55;
	add.s32 	%r77, %r5, %r71;
	ld.shared.f32 	%f150, [%r77];
	sub.f32 	%f181, %f79, %f150;
	bra.uni 	$L__BB1_56;
$L__BB1_55:
	add.s32 	%r79, %r5, %r71;
	ld.shared.f32 	%f151, [%r79];
	add.f32 	%f181, %f79, %f151;
$L__BB1_56:
	add.f32 	%f182, %f182, %f181;
$L__BB1_57:
	shl.b32 	%r80, %r91, 3;
	cvta.to.global.u64 	%rd11, %rd1;
	add.s64 	%rd13, %rd11, %rd8;
	st.global.f32 	[%rd13], %f182;
	add.s32 	%r27, %r7, %r80;
	st.shared.f32 	[%r27], %f182;
	add.s32 	%r28, %r8, %r80;
	st.shared.f32 	[%r28], %f182;
	bar.sync 	0;
	setp.lt.u32 	%p39, %r91, 2;
	@%p39 bra 	$L__BB1_61;
$L__BB1_58:
	shr.u32 	%r30, %r91, 1;
	setp.ge.u32 	%p40, %r1, %r30;
	@%p40 bra 	$L__BB1_60;
	shl.b32 	%r81, %r30, 2;
	add.s32 	%r82, %r27, %r81;
	ld.shared.f32 	%f152, [%r82];
	ld.shared.f32 	%f153, [%r27];
	add.f32 	%f154, %f152, %f153;
	st.shared.f32 	[%r27], %f154;
	add.s32 	%r83, %r28, %r81;
	ld.shared.f32 	%f155, [%r83];
	ld.shared.f32 	%f156, [%r28];
	max.f32 	%f157, %f155, %f156;
	st.shared.f32 	[%r28], %f157;
$L__BB1_60:
	bar.sync 	0;
	setp.gt.u32 	%p41, %r91, 3;
	mov.u32 	%r91, %r30;
	@%p41 bra 	$L__BB1_58;
$L__BB1_61:
	setp.ne.s32 	%p42, %r1, 0;
	@%p42 bra 	$L__BB1_63;
	add.s32 	%r84, %r5, %r6;
	ld.shared.f32 	%f158, [%r84];
	cvta.to.global.u64 	%rd14, %rd2;
	mul.wide.u32 	%rd15, %r3, 4;
	add.s64 	%rd16, %rd14, %rd15;
	st.global.f32 	[%rd16], %f158;
	add.s32 	%r85, %r84, %r6;
	ld.shared.f32 	%f159, [%r85];
	cvta.to.global.u64 	%rd17, %rd3;
	add.s64 	%rd18, %rd17, %rd15;
	st.global.f32 	[%rd18], %f159;
$L__BB1_63:
	ret;

}


// ===== COMPILED SASS (sm_100) =====

	.target	sm_100

	.elftype	@"ET_EXEC"


//--------------------- .note.nv.tkinfo           --------------------------
	.section	.note.nv.tkinfo,"",@"SHT_NOTE"
	.sectionflags	@"SHF_NOTE_NV_TKINFO"
	.tkinfo
        /*0018*/ 	.word	0x00000002
        /*0030*/ 	.string	""
        /*0030*/ 	.string	"ptxas"
        /*0030*/ 	.string	"Cuda compilation tools, release 13.0, V13.0.88"
        /*0030*/ 	.string	"Build cuda_13.0.r13.0/compiler.36424714_0"
        /*0030*/ 	.string	"-arch sm_100 -m 64 "



//--------------------- .note.nv.cuinfo           --------------------------
	.section	.note.nv.cuinfo,"",@"SHT_NOTE"
	.sectionflags	@"SHF_NOTE_NV_CUINFO"
        /*0018*/ 	.short	0x0002
        /*001a*/ 	.short	0x0064
        /*001c*/ 	.short	0x0082
	.zero		2


//--------------------- .nv.info                  --------------------------
	.section	.nv.info,"",@"SHT_CUDA_INFO"
	.align	4


	//----- nvinfo : EIATTR_REGCOUNT
	.align		4
        /*0000*/ 	.byte	0x04, 0x2f
        /*0002*/ 	.short	(.L_1 - .L_0)
	.align		4
.L_0:
        /*0004*/ 	.word	index@(_Z27transformacionSinCompartidaPfS_S_S_S_i)
        /*0008*/ 	.word	0x00000020


	//----- nvinfo : EIATTR_FRAME_SIZE
	.align		4
.L_1:
        /*000c*/ 	.byte	0x04, 0x11
        /*000e*/ 	.short	(.L_3 - .L_2)
	.align		4
.L_2:
        /*0010*/ 	.word	index@(_Z27transformacionSinCompartidaPfS_S_S_S_i)
        /*0014*/ 	.word	0x00000000


	//----- nvinfo : EIATTR_REGCOUNT
	.align		4
.L_3:
        /*0018*/ 	.byte	0x04, 0x2f
        /*001a*/ 	.short	(.L_5 - .L_4)
	.align		4
.L_4:
        /*001c*/ 	.word	index@(_Z27transformacionConCompartidaPfS_S_S_S_i)
        /*0020*/ 	.word	0x0000001e


	//----- nvinfo : EIATTR_FRAME_SIZE
	.align		4
.L_5:
        /*0024*/ 	.byte	0x04, 0x11
        /*0026*/ 	.short	(.L_7 - .L_6)
	.align		4
.L_6:
        /*0028*/ 	.word	index@(_Z27transformacionConCompartidaPfS_S_S_S_i)
        /*002c*/ 	.word	0x00000000


	//----- nvinfo : EIATTR_MIN_STACK_SIZE
	.align		4
.L_7:
        /*0030*/ 	.byte	0x04, 0x12
        /*0032*/ 	.short	(.L_9 - .L_8)
	.align		4
.L_8:
        /*0034*/ 	.word	index@(_Z27transformacionConCompartidaPfS_S_S_S_i)
        /*0038*/ 	.word	0x00000000


	//----- nvinfo : EIATTR_MIN_STACK_SIZE
	.align		4
.L_9:
        /*003c*/ 	.byte	0x04, 0x12
        /*003e*/ 	.short	(.L_11 - .L_10)
	.align		4
.L_10:
        /*0040*/ 	.word	index@(_Z27transformacionSinCompartidaPfS_S_S_S_i)
        /*0044*/ 	.word	0x00000000
.L_11:


//--------------------- .nv.compat                --------------------------
	.section	.nv.compat,"",@"SHT_CUDA_COMPAT_INFO"
	.align	4
        /*0000*/ 	.byte	0x02, 0x09, 0x00, 0x00, 0x02, 0x02, 0x01, 0x00, 0x02, 0x05, 0x05, 0x00, 0x03, 0x07, 0x01, 0x01
        /*0010*/ 	.byte	0x02, 0x03, 0x00, 0x00, 0x02, 0x06, 0x01, 0x00, 0x04, 0x0b, 0x08, 0x00, 0x09, 0x00, 0x00, 0x00
        /*0020*/ 	.byte	0x00, 0x00, 0x00, 0x00


//--------------------- .nv.info._Z27transformacionConCompartidaPfS_S_S_S_i --------------------------
	.section	.nv.info._Z27transformacionConCompartidaPfS_S_S_S_i,"",@"SHT_CUDA_INFO"
	.sectionflags	@""
	.align	4


	//----- nvinfo : EIATTR_CUDA_API_VERSION
	.align		4
        /*0000*/ 	.byte	0x04, 0x37
        /*0002*/ 	.short	(.L_13 - .L_12)
.L_12:
        /*0004*/ 	.word	0x00000082


	//----- nvinfo : EIATTR_KPARAM_INFO
	.align		4
.L_13:
        /*0008*/ 	.byte	0x04, 0x17
        /*000a*/ 	.short	(.L_15 - .L_14)
.L_14:
        /*000c*/ 	.word	0x00000000
        /*0010*/ 	.short	0x0005
        /*0012*/ 	.short	0x0028
        /*0014*/ 	.byte	0x00, 0xf0, 0x11, 0x00


	//----- nvinfo : EIATTR_KPARAM_INFO
	.align		4
.L_15:
        /*0018*/ 	.byte	0x04, 0x17
        /*001a*/ 	.short	(.L_17 - .L_16)
.L_16:
        /*001c*/ 	.word	0x00000000
        /*0020*/ 	.short	0x0004
        /*0022*/ 	.short	0x0020
        /*0024*/ 	.byte	0x00, 0xf5, 0x21, 0x00


	//----- nvinfo : EIATTR_KPARAM_INFO
	.align		4
.L_17:
        /*0028*/ 	.byte	0x04, 0x17
        /*002a*/ 	.short	(.L_19 - .L_18)
.L_18:
        /*002c*/ 	.word	0x00000000
        /*0030*/ 	.short	0x0003
        /*0032*/ 	.short	0x0018
        /*0034*/ 	.byte	0x00, 0xf5, 0x21, 0x00


	//----- nvinfo : EIATTR_KPARAM_INFO
	.align		4
.L_19:
        /*0038*/ 	.byte	0x04, 0x17
        /*003a*/ 	.short	(.L_21 - .L_20)
.L_20:
        /*003c*/ 	.word	0x00000000
        /*0040*/ 	.short	0x0002
        /*0042*/ 	.short	0x0010
        /*0044*/ 	.byte	0x00, 0xf5, 0x21, 0x00


	//----- nvinfo : EIATTR_KPARAM_INFO
	.align		4
.L_21:
        /*0048*/ 	.byte	0x04, 0x17
        /*004a*/ 	.short	(.L_23 - .L_22)
.L_22:
        /*004c*/ 	.word	0x00000000
        /*0050*/ 	.short	0x0001
        /*0052*/ 	.short	0x0008
        /*0054*/ 	.byte	0x00, 0xf5, 0x21, 0x00


	//----- nvinfo : EIATTR_KPARAM_INFO
	.align		4
.L_23:
        /*0058*/ 	.byte	0x04, 0x17
        /*005a*/ 	.short	(.L_25 - .L_24)
.L_24:
        /*005c*/ 	.word	0x00000000
        /*0060*/ 	.short	0x0000
        /*0062*/ 	.short	0x0000
        /*0064*/ 	.byte	0x00, 0xf5, 0x21, 0x00


	//----- nvinfo : EIATTR_SPARSE_MMA_MASK
	.align		4
.L_25:
        /*0068*/ 	.byte	0x03, 0x50
        /*006a*/ 	.short	0x0000


	//----- nvinfo : EIATTR_MAXREG_COUNT
	.align		4
        /*006c*/ 	.byte	0x03, 0x1b
        /*006e*/ 	.short	0x00ff


	//----- nvinfo : EIATTR_NUM_BARRIERS
	.align		4
        /*0070*/ 	.byte	0x02, 0x4c
        /*0072*/ 	.byte	0x01
	.zero		1


	//----- nvinfo : EIATTR_MERCURY_ISA_VERSION
	.align		4
        /*0074*/ 	.byte	0x03, 0x5f
        /*0076*/ 	.short	0x0101


	//----- nvinfo : EIATTR_VRC_CTA_INIT_COUNT
	.align		4
        /*0078*/ 	.byte	0x02, 0x4a
	.zero		1
	.zero		1


	//----- nvinfo : EIATTR_EXIT_INSTR_OFFSETS
	.align		4
        /*007c*/ 	.byte	0x04, 0x1c
        /*007e*/ 	.short	(.L_27 - .L_26)


	//   ....[0]....
.L_26:
        /*0080*/ 	.word	0x00000180


	//   ....[1]....
        /*0084*/ 	.word	0x00000d90


	//   ....[2]....
        /*0088*/ 	.word	0x00000e40


	//----- nvinfo : EIATTR_CRS_STACK_SIZE
	.align		4
.L_27:
        /*008c*/ 	.byte	0x04, 0x1e
        /*008e*/ 	.short	(.L_29 - .L_28)
.L_28:
        /*0090*/ 	.word	0x00000000


	//----- nvinfo : EIATTR_CBANK_PARAM_SIZE
	.align		4
.L_29:
        /*0094*/ 	.byte	0x03, 0x19
        /*0096*/ 	.short	0x002c


	//----- nvinfo : EIATTR_PARAM_CBANK
	.align		4
        /*0098*/ 	.byte	0x04, 0x0a
        /*009a*/ 	.short	(.L_31 - .L_30)
	.align		4
.L_30:
        /*009c*/ 	.word	index@(.nv.constant0._Z27transformacionConCompartidaPfS_S_S_S_i)
        /*00a0*/ 	.short	0x0380
        /*00a2*/ 	.short	0x002c


	//----- nvinfo : EIATTR_SW_WAR
	.align		4
.L_31:
        /*00a4*/ 	.byte	0x04, 0x36
        /*00a6*/ 	.short	(.L_33 - .L_32)
.L_32:
        /*00a8*/ 	.word	0x00000008
.L_33:


//--------------------- .nv.info._Z27transformacionSinCompartidaPfS_S_S_S_i --------------------------
	.section	.nv.info._Z27transformacionSinCompartidaPfS_S_S_S_i,"",@"SHT_CUDA_INFO"
	.sectionflags	@""
	.align	4


	//----- nvinfo : EIATTR_CUDA_API_VERSION
	.align		4
        /*0000*/ 	.byte	0x04, 0x37
        /*0002*/ 	.short	(.L_35 - .L_34)
.L_34:
        /*0004*/ 	.word	0x00000082


	//----- nvinfo : EIATTR_KPARAM_INFO
	.align		4
.L_35:
        /*0008*/ 	.byte	0x04, 0x17
        /*000a*/ 	.short	(.L_37 - .L_36)
.L_36:
        /*000c*/ 	.word	0x00000000
        /*0010*/ 	.short	0x0005
        /*0012*/ 	.short	0x0028
        /*0014*/ 	.byte	0x00, 0xf0, 0x11, 0x00


	//----- nvinfo : EIATTR_KPARAM_INFO
	.align		4
.L_37:
        /*0018*/ 	.byte	0x04, 0x17
        /*001a*/ 	.short	(.L_39 - .L_38)
.L_38:
        /*001c*/ 	.word	0x00000000
        /*0020*/ 	.short	0x0004
        /*0022*/ 	.short	0x0020
        /*0024*/ 	.byte	0x00, 0xf5, 0x21, 0x00


	//----- nvinfo : EIATTR_KPARAM_INFO
	.align		4
.L_39:
        /*0028*/ 	.byte	0x04, 0x17
        /*002a*/ 	.short	(.L_41 - .L_40)
.L_40:
        /*002c*/ 	.word	0x00000000
        /*0030*/ 	.short	0x0003
        /*0032*/ 	.short	0x0018
        /*0034*/ 	.byte	0x00, 0xf5, 0x21, 0x00


	//----- nvinfo : EIATTR_KPARAM_INFO
	.align		4
.L_41:
        /*0038*/ 	.byte	0x04, 0x17
        /*003a*/ 	.short	(.L_43 - .L_42)
.L_42:
        /*003c*/ 	.word	0x00000000
        /*0040*/ 	.short	0x0002
        /*0042*/ 	.short	0x0010
        /*0044*/ 	.byte	0x00, 0xf5, 0x21, 0x00


	//----- nvinfo : EIATTR_KPARAM_INFO
	.align		4
.L_43:
        /*0048*/ 	.byte	0x04, 0x17
        /*004a*/ 	.short	(.L_45 - .L_44)
.L_44:
        /*004c*/ 	.word	0x00000000
        /*0050*/ 	.short	0x0001
        /*0052*/ 	.short	0x0008
        /*0054*/ 	.byte	0x00, 0xf5, 0x21, 0x00


	//----- nvinfo : EIATTR_KPARAM_INFO
	.align		4
.L_45:
        /*0058*/ 	.byte	0x04, 0x17
        /*005a*/ 	.short	(.L_47 - .L_46)
.L_46:
        /*005c*/ 	.word	0x00000000
        /*0060*/ 	.short	0x0000
        /*0062*/ 	.short	0x0000
        /*0064*/ 	.byte	0x00, 0xf5, 0x21, 0x00


	//----- nvinfo : EIATTR_SPARSE_MMA_MASK
	.align		4
.L_47:
        /*0068*/ 	.byte	0x03, 0x50
        /*006a*/ 	.short	0x0000


	//----- nvinfo : EIATTR_MAXREG_COUNT
	.align		4
        /*006c*/ 	.byte	0x03, 0x1b
        /*006e*/ 	.short	0x00ff


	//----- nvinfo : EIATTR_NUM_BARRIERS
	.align		4
        /*0070*/ 	.byte	0x02, 0x4c
        /*0072*/ 	.byte	0x01
	.zero		1


	//----- nvinfo : EIATTR_MERCURY_ISA_VERSION
	.align		4
        /*0074*/ 	.byte	0x03, 0x5f
        /*0076*/ 	.short	0x0101


	//----- nvinfo : EIATTR_VRC_CTA_INIT_COUNT
	.align		4
        /*0078*/ 	.byte	0x02, 0x4a
	.zero		1
	.zero		1


	//----- nvinfo : EIATTR_EXIT_INSTR_OFFSETS
	.align		4
        /*007c*/ 	.byte	0x04, 0x1c
        /*007e*/ 	.short	(.L_49 - .L_48)


	//   ....[0]....
.L_48:
        /*0080*/ 	.word	0x00000090


	//   ....[1]....
        /*0084*/ 	.word	0x00000e80


	//   ....[2]....
        /*0088*/ 	.word	0x00000f40


	//----- nvinfo : EIATTR_CRS_STACK_SIZE
	.align		4
.L_49:
        /*008c*/ 	.byte	0x04, 0x1e
        /*008e*/ 	.short	(.L_51 - .L_50)
.L_50:
        /*0090*/ 	.word	0x00000000


	//----- nvinfo : EIATTR_CBANK_PARAM_SIZE
	.align		4
.L_51:
        /*0094*/ 	.byte	0x03, 0x19
        /*0096*/ 	.short	0x002c


	//----- nvinfo : EIATTR_PARAM_CBANK
	.align		4
        /*0098*/ 	.byte	0x04, 0x0a
        /*009a*/ 	.short	(.L_53 - .L_52)
	.align		4
.L_52:
        /*009c*/ 	.word	index@(.nv.constant0._Z27transformacionSinCompartidaPfS_S_S_S_i)
        /*00a0*/ 	.short	0x0380
        /*00a2*/ 	.short	0x002c


	//----- nvinfo : EIATTR_SW_WAR
	.align		4
.L_53:
        /*00a4*/ 	.byte	0x04, 0x36
        /*00a6*/ 	.short	(.L_55 - .L_54)
.L_54:
        /*00a8*/ 	.word	0x00000008
.L_55:


//--------------------- .nv.callgraph             --------------------------
	.section	.nv.callgraph,"",@"SHT_CUDA_CALLGRAPH"
	.align	4
	.sectionentsize	8
	.align		4
        /*0000*/ 	.word	0x00000000
	.align		4
        /*0004*/ 	.word	0xffffffff
	.align		4
        /*0008*/ 	.word	0x00000000
	.align		4
        /*000c*/ 	.word	0xfffffffe
	.align		4
        /*0010*/ 	.word	0x00000000
	.align		4
        /*0014*/ 	.word	0xfffffffd
	.align		4
        /*0018*/ 	.word	0x00000000
	.align		4
        /*001c*/ 	.word	0xfffffffc


//--------------------- .text._Z27transformacionConCompartidaPfS_S_S_S_i --------------------------
	.section	.text._Z27transformacionConCompartidaPfS_S_S_S_i,"ax",@progbits
	.align	128
        .global         _Z27transformacionConCompartidaPfS_S_S_S_i
        .type           _Z27transformacionConCompartidaPfS_S_S_S_i,@function
        .size           _Z27transformacionConCompartidaPfS_S_S_S_i,(.L_x_20 - _Z27transformacionConCompartidaPfS_S_S_S_i)
        .other          _Z27transformacionConCompartidaPfS_S_S_S_i,@"STO_CUDA_ENTRY STV_DEFAULT"
_Z27transformacionConCompartidaPfS_S_S_S_i:
.text._Z27transformacionConCompartidaPfS_S_S_S_i:
[----:B------:R-:W-:Y:S01]  /*0000*/  LDC R1, c[0x0][0x37c] ;  /* 0x0000df00ff017b82 */ /* 0x000fe20000000800 */
[----:B------:R-:W0:Y:S07]  /*0010*/  S2R R0, SR_TID.X ;  /* 0x0000000000007919 */ /* 0x000e2e0000002100 */
[----:B------:R-:W1:Y:S01]  /*0020*/  LDC.64 R4, c[0x0][0x380] ;  /* 0x0000e000ff047b82 */ /* 0x000e620000000a00 */
[----:B------:R-:W0:Y:S01]  /*0030*/  LDCU UR7, c[0x0][0x360] ;  /* 0x00006c00ff0777ac */ /* 0x000e220008000800 */
[----:B------:R-:W0:Y:S01]  /*0040*/  S2R R3, SR_CTAID.X ;  /* 0x0000000000037919 */ /* 0x000e220000002500 */
[----:B------:R-:W2:Y:S05]  /*0050*/  LDCU.64 UR8, c[0x0][0x358] ;  /* 0x00006b00ff0877ac */ /* 0x000eaa0008000a00 */
[----:B------:R-:W3:Y:S01]  /*0060*/  LDC.64 R6, c[0x0][0x388] ;  /* 0x0000e200ff067b82 */ /* 0x000ee20000000a00 */
[----:B------:R-:W4:Y:S01]  /*0070*/  LDCU UR6, c[0x0][0x3a8] ;  /* 0x00007500ff0677ac */ /* 0x000f220008000800 */
[----:B0-----:R-:W-:-:S04]  /*0080*/  IMAD R2, R3, UR7, R0 ;  /* 0x0000000703027c24 */ /* 0x001fc8000f8e0200 */
[----:B-1----:R-:W-:-:S04]  /*0090*/  IMAD.WIDE R4, R2, 0x4, R4 ;  /* 0x0000000402047825 */ /* 0x002fc800078e0204 */
[C---:B---3--:R-:W-:Y:S02]  /*00a0*/  IMAD.WIDE R6, R2.reuse, 0x4, R6 ;  /* 0x0000000402067825 */ /* 0x048fe400078e0206 */
[----:B--2---:R-:W2:Y:S04]  /*00b0*/  LDG.E R5, desc[UR8][R4.64] ;  /* 0x0000000804057981 */ /* 0x004ea8000c1e1900 */
[----:B------:R-:W3:Y:S01]  /*00c0*/  LDG.E R6, desc[UR8][R6.64] ;  /* 0x0000000806067981 */ /* 0x000ee2000c1e1900 */
[----:B------:R-:W0:Y:S01]  /*00d0*/  S2UR UR5, SR_CgaCtaId ;  /* 0x00000000000579c3 */ /* 0x000e220000008800 */
[----:B------:R-:W-:Y:S01]  /*00e0*/  UMOV UR4, 0x400 ;  /* 0x0000040000047882 */ /* 0x000fe20000000000 */
[----:B----4-:R-:W-:Y:S02]  /*00f0*/  ISETP.GE.AND P0, PT, R2, UR6, PT ;  /* 0x0000000602007c0c */ /* 0x010fe4000bf06270 */
[----:B------:R-:W-:Y:S01]  /*0100*/  MOV R14, UR7 ;  /* 0x00000007000e7c02 */ /* 0x000fe20008000f00 */
[----:B0-----:R-:W-:-:S04]  /*0110*/  ULEA UR4, UR5, UR4, 0x18 ;  /* 0x0000000405047291 */ /* 0x001fc8000f8ec0ff */
[----:B------:R-:W-:Y:S02]  /*0120*/  ULEA UR5, UR7, UR4, 0x2 ;  /* 0x0000000407057291 */ /* 0x000fe4000f8e10ff */
[----:B------:R-:W-:-:S04]  /*0130*/  LEA R12, R0, UR4, 0x2 ;  /* 0x00000004000c7c11 */ /* 0x000fc8000f8e10ff */
[----:B------:R-:W-:Y:S01]  /*0140*/  LEA R13, R0, UR5, 0x2 ;  /* 0x00000005000d7c11 */ /* 0x000fe2000f8e10ff */
[----:B--2---:R0:W-:Y:S04]  /*0150*/  STS [R12], R5 ;  /* 0x000000050c007388 */ /* 0x0041e80000000800 */
[----:B---3--:R0:W-:Y:S01]  /*0160*/  STS [R13], R6 ;  /* 0x000000060d007388 */ /* 0x0081e20000000800 */
[----:B------:R-:W-:Y:S06]  /*0170*/  BAR.SYNC.DEFER_BLOCKING 0x0 ;  /* 0x0000000000007b1d */ /* 0x000fec0000010000 */
[----:B------:R-:W-:Y:S05]  /*0180*/  @P0 EXIT ;  /* 0x000000000000094d */ /* 0x000fea0003800000 */
[C---:B------:R-:W-:Y:S01]  /*0190*/  ISETP.GE.U32.AND P1, PT, R14.reuse, 0x8, PT ;  /* 0x000000080e00780c */ /* 0x040fe20003f26070 */
[----:B------:R-:W-:Y:S01]  /*01a0*/  HFMA2 R18, -RZ, RZ, 0, 0 ;  /* 0x00000000ff127431 */ /* 0x000fe200000001ff */
[----:B------:R-:W-:Y:S02]  /*01b0*/  LOP3.LUT R24, R14, 0x7, RZ, 0xc0, !PT ;  /* 0x000000070e187812 */ /* 0x000fe400078ec0ff */
[----:B------:R-:W-:Y:S02]  /*01c0*/  I2FP.F32.S32 R15, R2 ;  /* 0x00000002000f7245 */ /* 0x000fe40000201400 */
[----:B------:R-:W-:Y:S02]  /*01d0*/  ISETP.NE.AND P0, PT, R24, RZ, PT ;  /* 0x000000ff1800720c */ /* 0x000fe40003f05270 */
[----:B------:R-:W-:-:S05]  /*01e0*/  MOV R16, RZ ;  /* 0x000000ff00107202 */ /* 0x000fca0000000f00 */
[----:B------:R-:W-:Y:S06]  /*01f0*/  @!P1 BRA `(.L_x_0) ;  /* 0x0000000400309947 */ /* 0x000fec0003800000 */
[C---:B------:R-:W-:Y:S01]  /*0200*/  LOP3.LUT R17, R14.reuse, 0xfffffff8, RZ, 0xc0, !PT ;  /* 0xfffffff80e117812 */ /* 0x040fe200078ec0ff */
[----:B------:R-:W-:Y:S01]  /*0210*/  UIADD3 UR6, UPT, UPT, UR4, 0x10, URZ ;  /* 0x0000001004067890 */ /* 0x000fe2000fffe0ff */
[----:B------:R-:W-:Y:S02]  /*0220*/  LOP3.LUT R16, R14, 0x7f8, RZ, 0xc0, !PT ;  /* 0x000007f80e107812 */ /* 0x000fe400078ec0ff */
[----:B------:R-:W-:Y:S02]  /*0230*/  MOV R18, RZ ;  /* 0x000000ff00127202 */ /* 0x000fe40000000f00 */
[----:B------:R-:W-:-:S07]  /*0240*/  IADD3 R17, PT, PT, -R17, RZ, RZ ;  /* 0x000000ff11117210 */ /* 0x000fce0007ffe1ff */
.L_x_1:
[----:B0-----:R-:W0:Y:S01]  /*0250*/  LDS.128 R4, [UR6+-0x10] ;  /* 0xfffff006ff047984 */ /* 0x001e220008000c00 */
[----:B------:R-:W-:Y:S01]  /*0260*/  ULEA UR10, UR7, UR6, 0x2 ;  /* 0x00000006070a7291 */ /* 0x000fe2000f8e10ff */
[----:B------:R-:W-:Y:S02]  /*0270*/  VIADD R17, R17, 0x8 ;  /* 0x0000000811117836 */ /* 0x000fe40000000000 */
[----:B------:R-:W1:Y:S01]  /*0280*/  LDS.128 R8, [UR6] ;  /* 0x00000006ff087984 */ /* 0x000e620008000c00 */
[----:B------:R-:W-:-:S05]  /*0290*/  UIADD3 UR6, UPT, UPT, UR6, 0x20, URZ ;  /* 0x0000002006067890 */ /* 0x000fca000fffe0ff */
[----:B------:R-:W2:Y:S04]  /*02a0*/  LDS R21, [UR10+-0x10] ;  /* 0xfffff00aff157984 */ /* 0x000ea80008000800 */
[----:B------:R-:W3:Y:S04]  /*02b0*/  LDS R19, [UR10+-0xc] ;  /* 0xfffff40aff137984 */ /* 0x000ee80008000800 */
[----:B------:R-:W4:Y:S01]  /*02c0*/  LDS R22, [UR10+-0x8] ;  /* 0xfffff80aff167984 */ /* 0x000f220008000800 */
[C---:B0-----:R-:W-:Y:S01]  /*02d0*/  FMUL R4, R15.reuse, R4 ;  /* 0x000000040f047220 */ /* 0x041fe20000400000 */
[C---:B------:R-:W-:Y:S01]  /*02e0*/  FMUL R20, R15.reuse, R5 ;  /* 0x000000050f147220 */ /* 0x040fe20000400000 */
[C---:B------:R-:W-:Y:S01]  /*02f0*/  FMUL R25, R15.reuse, R6 ;  /* 0x000000060f197220 */ /* 0x040fe20000400000 */
[C---:B------:R-:W-:Y:S01]  /*0300*/  FMUL R7, R15.reuse, R7 ;  /* 0x000000070f077220 */ /* 0x040fe20000400000 */
[----:B------:R-:W0:Y:S01]  /*0310*/  F2I.CEIL.NTZ R23, R4 ;  /* 0x0000000400177305 */ /* 0x000e22000020b100 */
[----:B-1----:R-:W-:-:S07]  /*0320*/  FMUL R10, R15, R10 ;  /* 0x0000000a0f0a7220 */ /* 0x002fce0000400000 */
[----:B------:R-:W1:Y:S01]  /*0330*/  F2I.CEIL.NTZ R5, R20 ;  /* 0x0000001400057305 */ /* 0x000e62000020b100 */
[----:B0-----:R-:W-:-:S07]  /*0340*/  LOP3.LUT R23, R23, 0x1, RZ, 0xc0, !PT ;  /* 0x0000000117177812 */ /* 0x001fce00078ec0ff */
[----:B------:R-:W0:Y:S01]  /*0350*/  F2I.CEIL.NTZ R6, R25 ;  /* 0x0000001900067305 */ /* 0x000e22000020b100 */
[----:B------:R-:W-:Y:S02]  /*0360*/  ISETP.NE.U32.AND P1, PT, R23, 0x1, PT ;  /* 0x000000011700780c */ /* 0x000fe40003f25070 */
[----:B-1----:R-:W-:-:S05]  /*0370*/  LOP3.LUT R5, R5, 0x1, RZ, 0xc0, !PT ;  /* 0x0000000105057812 */ /* 0x002fca00078ec0ff */
[----:B------:R-:W1:Y:S01]  /*0380*/  F2I.CEIL.NTZ R23, R7 ;  /* 0x0000000700177305 */ /* 0x000e62000020b100 */
[----:B------:R-:W-:Y:S02]  /*0390*/  ISETP.NE.U32.AND P2, PT, R5, 0x1, PT ;  /* 0x000000010500780c */ /* 0x000fe40003f45070 */
[----:B0-----:R-:W-:-:S03]  /*03a0*/  LOP3.LUT R6, R6, 0x1, RZ, 0xc0, !PT ;  /* 0x0000000106067812 */ /* 0x001fc600078ec0ff */
[C-C-:B--2---:R-:W-:Y:S01]  /*03b0*/  @P1 FADD R5, R4.reuse, R21.reuse ;  /* 0x0000001504051221 */ /* 0x144fe20000000000 */
[----:B------:R-:W-:Y:S01]  /*03c0*/  @!P1 FADD R5, R4, -R21 ;  /* 0x8000001504059221 */ /* 0x000fe20000000000 */
[----:B------:R-:W-:Y:S02]  /*03d0*/  ISETP.NE.U32.AND P3, PT, R6, 0x1, PT ;  /* 0x000000010600780c */ /* 0x000fe40003f65070 */
[----:B------:R-:W0:Y:S01]  /*03e0*/  LDS R6, [UR10+-0x4] ;  /* 0xfffffc0aff067984 */ /* 0x000e220008000800 */
[----:B------:R-:W-:Y:S01]  /*03f0*/  FADD R27, R5, R18 ;  /* 0x00000012051b7221 */ /* 0x000fe20000000000 */
[----:B-1----:R-:W-:Y:S02]  /*0400*/  LOP3.LUT R23, R23, 0x1, RZ, 0xc0, !PT ;  /* 0x0000000117177812 */ /* 0x002fe400078ec0ff */
[C-C-:B---3--:R-:W-:Y:S01]  /*0410*/  @!P2 FADD R4, R20.reuse, -R19.reuse ;  /* 0x800000131404a221 */ /* 0x148fe20000000000 */
[----:B------:R-:W-:Y:S01]  /*0420*/  @P2 FADD R4, R20, R19 ;  /* 0x0000001314042221 */ /* 0x000fe20000000000 */
[----:B------:R-:W-:Y:S01]  /*0430*/  FMUL R19, R15, R8 ;  /* 0x000000080f137220 */ /* 0x000fe20000400000 */
[----:B------:R-:W1:Y:S01]  /*0440*/  LDS R20, [UR10] ;  /* 0x0000000aff147984 */ /* 0x000e620008000800 */
[----:B------:R-:W2:Y:S03]  /*0450*/  F2I.CEIL.NTZ R18, R10 ;  /* 0x0000000a00127305 */ /* 0x000ea6000020b100 */
[----:B------:R-:W-:Y:S01]  /*0460*/  LDS R5, [UR10+0xc] ;  /* 0x00000c0aff057984 */ /* 0x000fe20008000800 */
[C-C-:B----4-:R-:W-:Y:S01]  /*0470*/  @!P3 FADD R21, R25.reuse, -R22.reuse ;  /* 0x800000161915b221 */ /* 0x150fe20000000000 */
[----:B------:R-:W-:Y:S01]  /*0480*/  @P3 FADD R21, R25, R22 ;  /* 0x0000001619153221 */ /* 0x000fe20000000000 */
[----:B------:R-:W-:Y:S01]  /*0490*/  FMUL R22, R15, R9 ;  /* 0x000000090f167220 */ /* 0x000fe20000400000 */
[----:B------:R-:W-:Y:S01]  /*04a0*/  ISETP.NE.U32.AND P3, PT, R23, 0x1, PT ;  /* 0x000000011700780c */ /* 0x000fe20003f65070 */
[----:B------:R-:W3:Y:S01]  /*04b0*/  F2I.CEIL.NTZ R8, R19 ;  /* 0x0000001300087305 */ /* 0x000ee2000020b100 */
[----:B------:R-:W4:Y:S04]  /*04c0*/  LDS R9, [UR10+0x4] ;  /* 0x0000040aff097984 */ /* 0x000f280008000800 */
[----:B------:R-:W5:Y:S01]  /*04d0*/  LDS R23, [UR10+0x8] ;  /* 0x0000080aff177984 */ /* 0x000f620008000800 */
[----:B--2---:R-:W-:-:S02]  /*04e0*/  LOP3.LUT R18, R18, 0x1, RZ, 0xc0, !PT ;  /* 0x0000000112127812 */ /* 0x004fc400078ec0ff */
[----:B------:R-:W2:Y:S02]  /*04f0*/  F2I.CEIL.NTZ R25, R22 ;  /* 0x0000001600197305 */ /* 0x000ea4000020b100 */
[----:B------:R-:W-:Y:S02]  /*0500*/  ISETP.NE.U32.AND P4, PT, R18, 0x1, PT ;  /* 0x000000011200780c */ /* 0x000fe40003f85070 */
[----:B---3--:R-:W-:Y:S01]  /*0510*/  LOP3.LUT R26, R8, 0x1, RZ, 0xc0, !PT ;  /* 0x00000001081a7812 */ /* 0x008fe200078ec0ff */
[----:B------:R-:W-:-:S03]  /*0520*/  FMUL R8, R15, R11 ;  /* 0x0000000b0f087220 */ /* 0x000fc60000400000 */
[----:B------:R-:W-:Y:S01]  /*0530*/  ISETP.NE.U32.AND P1, PT, R26, 0x1, PT ;  /* 0x000000011a00780c */ /* 0x000fe20003f25070 */
[----:B------:R-:W3:Y:S01]  /*0540*/  F2I.CEIL.NTZ R11, R8 ;  /* 0x00000008000b7305 */ /* 0x000ee2000020b100 */
[----:B------:R-:W-:Y:S01]  /*0550*/  FADD R26, R27, R4 ;  /* 0x000000041b1a7221 */ /* 0x000fe20000000000 */
[----:B--2---:R-:W-:Y:S01]  /*0560*/  LOP3.LUT R25, R25, 0x1, RZ, 0xc0, !PT ;  /* 0x0000000119197812 */ /* 0x004fe200078ec0ff */
[--C-:B0-----:R-:W-:Y:S02]  /*0570*/  @!P3 FADD R4, R7, -R6.reuse ;  /* 0x800000060704b221 */ /* 0x101fe40000000000 */
[----:B------:R-:W-:Y:S01]  /*0580*/  FADD R21, R26, R21 ;  /* 0x000000151a157221 */ /* 0x000fe20000000000 */
[----:B------:R-:W-:Y:S01]  /*0590*/  ISETP.NE.U32.AND P2, PT, R25, 0x1, PT ;  /* 0x000000011900780c */ /* 0x000fe20003f45070 */
[----:B------:R-:W-:-:S05]  /*05a0*/  @P3 FADD R4, R7, R6 ;  /* 0x0000000607043221 */ /* 0x000fca0000000000 */
[----:B-1----:R-:W-:Y:S01]  /*05b0*/  @!P1 FADD R6, R19, -R20 ;  /* 0x8000001413069221 */ /* 0x002fe20000000000 */
[----:B------:R-:W-:Y:S01]  /*05c0*/  FADD R21, R21, R4 ;  /* 0x0000000415157221 */ /* 0x000fe20000000000 */
[----:B------:R-:W-:Y:S01]  /*05d0*/  @P1 FADD R6, R19, R20 ;  /* 0x0000001413061221 */ /* 0x000fe20000000000 */
[----:B---3--:R-:W-:Y:S02]  /*05e0*/  LOP3.LUT R11, R11, 0x1, RZ, 0xc0, !PT ;  /* 0x000000010b0b7812 */ /* 0x008fe400078ec0ff */
[----:B------:R-:W-:Y:S01]  /*05f0*/  ISETP.NE.AND P1, PT, R17, RZ, PT ;  /* 0x000000ff1100720c */ /* 0x000fe20003f25270 */
[----:B------:R-:W-:Y:S01]  /*0600*/  FADD R21, R21, R6 ;  /* 0x0000000615157221 */ /* 0x000fe20000000000 */
[----:B------:R-:W-:Y:S01]  /*0610*/  ISETP.NE.U32.AND P3, PT, R11, 0x1, PT ;  /* 0x000000010b00780c */ /* 0x000fe20003f65070 */
[C-C-:B----4-:R-:W-:Y:S01]  /*0620*/  @!P2 FADD R4, R22.reuse, -R9.reuse ;  /* 0x800000091604a221 */ /* 0x150fe20000000000 */
[----:B------:R-:W-:Y:S01]  /*0630*/  @P2 FADD R4, R22, R9 ;  /* 0x0000000916042221 */ /* 0x000fe20000000000 */
[----:B-----5:R-:W-:-:S03]  /*0640*/  @!P4 FADD R6, R10, -R23 ;  /* 0x800000170a06c221 */ /* 0x020fc60000000000 */
[----:B------:R-:W-:Y:S01]  /*0650*/  FADD R21, R21, R4 ;  /* 0x0000000415157221 */ /* 0x000fe20000000000 */
[----:B------:R-:W-:-:S04]  /*0660*/  @P4 FADD R6, R10, R23 ;  /* 0x000000170a064221 */ /* 0x000fc80000000000 */
[----:B------:R-:W-:Y:S02]  /*0670*/  FADD R21, R21, R6 ;  /* 0x0000000615157221 */ /* 0x000fe40000000000 */
[C-C-:B------:R-:W-:Y:S01]  /*0680*/  @!P3 FADD R18, R8.reuse, -R5.reuse ;  /* 0x800000050812b221 */ /* 0x140fe20000000000 */
[----:B------:R-:W-:-:S04]  /*0690*/  @P3 FADD R18, R8, R5 ;  /* 0x0000000508123221 */ /* 0x000fc80000000000 */
[----:B------:R-:W-:Y:S01]  /*06a0*/  FADD R18, R21, R18 ;  /* 0x0000001215127221 */ /* 0x000fe20000000000 */
[----:B------:R-:W-:Y:S06]  /*06b0*/  @P1 BRA `(.L_x_1) ;  /* 0xfffffff800e41947 */ /* 0x000fec000383ffff */
.L_x_0:
[----:B------:R-:W-:Y:S05]  /*06c0*/  @!P0 BRA `(.L_x_2) ;  /* 0x0000000400388947 */ /* 0x000fea0003800000 */
[----:B------:R-:W-:Y:S02]  /*06d0*/  ISETP.GE.U32.AND P1, PT, R24, 0x4, PT ;  /* 0x000000041800780c */ /* 0x000fe40003f26070 */
[----:B------:R-:W-:-:S04]  /*06e0*/  LOP3.LUT R20, R14, 0x3, RZ, 0xc0, !PT ;  /* 0x000000030e147812 */ /* 0x000fc800078ec0ff */
[----:B------:R-:W-:-:S07]  /*06f0*/  ISETP.NE.AND P0, PT, R20, RZ, PT ;  /* 0x000000ff1400720c */ /* 0x000fce0003f05270 */
[----:B------:R-:W-:Y:S06]  /*0700*/  @!P1 BRA `(.L_x_3) ;  /* 0x0000000000949947 */ /* 0x000fec0003800000 */
[C---:B------:R-:W-:Y:S02]  /*0710*/  LEA R21, R16.reuse, UR4, 0x2 ;  /* 0x0000000410157c11 */ /* 0x040fe4000f8e10ff */
[C---:B------:R-:W-:Y:S02]  /*0720*/  LEA R23, R16.reuse, UR5, 0x2 ;  /* 0x0000000510177c11 */ /* 0x040fe4000f8e10ff */
[----:B------:R-:W-:Y:S01]  /*0730*/  IADD3 R16, PT, PT, R16, 0x4, RZ ;  /* 0x0000000410107810 */ /* 0x000fe20007ffe0ff */
[----:B0-----:R-:W0:Y:S04]  /*0740*/  LDS.64 R6, [R21] ;  /* 0x0000000015067984 */ /* 0x001e280000000a00 */
[----:B------:R-:W1:Y:S04]  /*0750*/  LDS.64 R4, [R21+0x8] ;  /* 0x0000080015047984 */ /* 0x000e680000000a00 */
[----:B------:R-:W2:Y:S01]  /*0760*/  LDS R8, [R23] ;  /* 0x0000000017087984 */ /* 0x000ea20000000800 */
[C---:B0-----:R-:W-:Y:S01]  /*0770*/  FMUL R11, R15.reuse, R6 ;  /* 0x000000060f0b7220 */ /* 0x041fe20000400000 */
[----:B------:R-:W-:-:S02]  /*0780*/  FMUL R9, R15, R7 ;  /* 0x000000070f097220 */ /* 0x000fc40000400000 */
[----:B------:R-:W0:Y:S01]  /*0790*/  LDS R6, [R23+0x4] ;  /* 0x0000040017067984 */ /* 0x000e220000000800 */
[----:B------:R-:W3:Y:S01]  /*07a0*/  F2I.CEIL.NTZ R17, R11 ;  /* 0x0000000b00117305 */ /* 0x000ee2000020b100 */
[C---:B-1----:R-:W-:Y:S02]  /*07b0*/  FMUL R10, R15.reuse, R4 ;  /* 0x000000040f0a7220 */ /* 0x042fe40000400000 */
[----:B------:R-:W1:Y:S01]  /*07c0*/  LDS R7, [R23+0x8] ;  /* 0x0000080017077984 */ /* 0x000e620000000800 */
[----:B------:R-:W-:-:S03]  /*07d0*/  FMUL R5, R15, R5 ;  /* 0x000000050f057220 */ /* 0x000fc60000400000 */
[----:B------:R-:W4:Y:S01]  /*07e0*/  LDS R4, [R23+0xc] ;  /* 0x00000c0017047984 */ /* 0x000f220000000800 */
[----:B------:R-:W5:Y:S01]  /*07f0*/  F2I.CEIL.NTZ R19, R9 ;  /* 0x0000000900137305 */ /* 0x000f62000020b100 */
[----:B---3--:R-:W-:-:S07]  /*0800*/  LOP3.LUT R17, R17, 0x1, RZ, 0xc0, !PT ;  /* 0x0000000111117812 */ /* 0x008fce00078ec0ff */
[----:B------:R-:W3:Y:S01]  /*0810*/  F2I.CEIL.NTZ R21, R10 ;  /* 0x0000000a00157305 */ /* 0x000ee2000020b100 */
[----:B------:R-:W-:Y:S02]  /*0820*/  ISETP.NE.U32.AND P1, PT, R17, 0x1, PT ;  /* 0x000000011100780c */ /* 0x000fe40003f25070 */
[----:B-----5:R-:W-:-:S05]  /*0830*/  LOP3.LUT R19, R19, 0x1, RZ, 0xc0, !PT ;  /* 0x0000000113137812 */ /* 0x020fca00078ec0ff */
[----:B------:R-:W5:Y:S01]  /*0840*/  F2I.CEIL.NTZ R22, R5 ;  /* 0x0000000500167305 */ /* 0x000f62000020b100 */
[----:B------:R-:W-:Y:S02]  /*0850*/  ISETP.NE.U32.AND P2, PT, R19, 0x1, PT ;  /* 0x000000011300780c */ /* 0x000fe40003f45070 */
[----:B---3--:R-:W-:-:S03]  /*0860*/  LOP3.LUT R21, R21, 0x1, RZ, 0xc0, !PT ;  /* 0x0000000115157812 */ /* 0x008fc600078ec0ff */
[C-C-:B--2---:R-:W-:Y:S01]  /*0870*/  @!P1 FADD R17, R11.reuse, -R8.reuse ;  /* 0x800000080b119221 */ /* 0x144fe20000000000 */
[----:B------:R-:W-:Y:S01]  /*0880*/  @P1 FADD R17, R11, R8 ;  /* 0x000000080b111221 */ /* 0x000fe20000000000 */
[----:B------:R-:W-:-:S03]  /*0890*/  ISETP.NE.U32.AND P3, PT, R21, 0x1, PT ;  /* 0x000000011500780c */ /* 0x000fc60003f65070 */
[----:B------:R-:W-:Y:S01]  /*08a0*/  FADD R17, R18, R17 ;  /* 0x0000001112117221 */ /* 0x000fe20000000000 */
[----:B-----5:R-:W-:Y:S02]  /*08b0*/  LOP3.LUT R22, R22, 0x1, RZ, 0xc0, !PT ;  /* 0x0000000116167812 */ /* 0x020fe400078ec0ff */
[C-C-:B0-----:R-:W-:Y:S01]  /*08c0*/  @!P2 FADD R8, R9.reuse, -R6.reuse ;  /* 0x800000060908a221 */ /* 0x141fe20000000000 */
[----:B------:R-:W-:Y:S01]  /*08d0*/  @P2 FADD R8, R9, R6 ;  /* 0x0000000609082221 */ /* 0x000fe20000000000 */
[----:B------:R-:W-:-:S03]  /*08e0*/  ISETP.NE.U32.AND P4, PT, R22, 0x1, PT ;  /* 0x000000011600780c */ /* 0x000fc60003f85070 */
[----:B------:R-:W-:Y:S02]  /*08f0*/  FADD R8, R17, R8 ;  /* 0x0000000811087221 */ /* 0x000fe40000000000 */
[C-C-:B-1----:R-:W-:Y:S01]  /*0900*/  @!P3 FADD R11, R10.reuse, -R7.reuse ;  /* 0x800000070a0bb221 */ /* 0x142fe20000000000 */
[----:B------:R-:W-:-:S04]  /*0910*/  @P3 FADD R11, R10, R7 ;  /* 0x000000070a0b3221 */ /* 0x000fc80000000000 */
[----:B------:R-:W-:-:S03]  /*0920*/  FADD R11, R8, R11 ;  /* 0x0000000b080b7221 */ /* 0x000fc60000000000 */
[C-C-:B----4-:R-:W-:Y:S01]  /*0930*/  @!P4 FADD R18, R5.reuse, -R4.reuse ;  /* 0x800000040512c221 */ /* 0x150fe20000000000 */
[----:B------:R-:W-:-:S04]  /*0940*/  @P4 FADD R18, R5, R4 ;  /* 0x0000000405124221 */ /* 0x000fc80000000000 */
[----:B------:R-:W-:-:S07]  /*0950*/  FADD R18, R11, R18 ;  /* 0x000000120b127221 */ /* 0x000fce0000000000 */
.L_x_3:
[----:B------:R-:W-:Y:S05]  /*0960*/  @!P0 BRA `(.L_x_2) ;  /* 0x0000000000908947 */ /* 0x000fea0003800000 */
[----:B------:R-:W-:Y:S02]  /*0970*/  ISETP.NE.AND P0, PT, R20, 0x1, PT ;  /* 0x000000011400780c */ /* 0x000fe40003f05270 */
[----:B------:R-:W-:-:S04]  /*0980*/  LOP3.LUT R4, R14, 0x1, RZ, 0xc0, !PT ;  /* 0x000000010e047812 */ /* 0x000fc800078ec0ff */
[----:B------:R-:W-:-:S07]  /*0990*/  ISETP.NE.U32.AND P2, PT, R4, 0x1, PT ;  /* 0x000000010400780c */ /* 0x000fce0003f45070 */
[----:B------:R-:W-:Y:S06]  /*09a0*/  @!P0 BRA `(.L_x_4) ;  /* 0x0000000000508947 */ /* 0x000fec0003800000 */
[C---:B------:R-:W-:Y:S02]  /*09b0*/  LEA R10, R16.reuse, UR4, 0x2 ;  /* 0x00000004100a7c11 */ /* 0x040fe4000f8e10ff */
[C---:B------:R-:W-:Y:S02]  /*09c0*/  LEA R11, R16.reuse, UR5, 0x2 ;  /* 0x00000005100b7c11 */ /* 0x040fe4000f8e10ff */
[----:B------:R-:W-:Y:S01]  /*09d0*/  IADD3 R16, PT, PT, R16, 0x2, RZ ;  /* 0x0000000210107810 */ /* 0x000fe20007ffe0ff */
[----:B0-----:R-:W0:Y:S04]  /*09e0*/  LDS.64 R4, [R10] ;  /* 0x000000000a047984 */ /* 0x001e280000000a00 */
[----:B------:R-:W1:Y:S04]  /*09f0*/  LDS R6, [R11] ;  /* 0x000000000b067984 */ /* 0x000e680000000800 */
[----:B------:R-:W2:Y:S01]  /*0a00*/  LDS R7, [R11+0x4] ;  /* 0x000004000b077984 */ /* 0x000ea20000000800 */
[C---:B0-----:R-:W-:Y:S01]  /*0a10*/  FMUL R9, R15.reuse, R4 ;  /* 0x000000040f097220 */ /* 0x041fe20000400000 */
[----:B------:R-:W-:-:S03]  /*0a20*/  FMUL R8, R15, R5 ;  /* 0x000000050f087220 */ /* 0x000fc60000400000 */
[----:B------:R-:W0:Y:S08]  /*0a30*/  F2I.CEIL.NTZ R4, R9 ;  /* 0x0000000900047305 */ /* 0x000e30000020b100 */
[----:B------:R-:W3:Y:S01]  /*0a40*/  F2I.CEIL.NTZ R5, R8 ;  /* 0x0000000800057305 */ /* 0x000ee2000020b100 */
[----:B0-----:R-:W-:-:S04]  /*0a50*/  LOP3.LUT R4, R4, 0x1, RZ, 0xc0, !PT ;  /* 0x0000000104047812 */ /* 0x001fc800078ec0ff */
[----:B------:R-:W-:Y:S02]  /*0a60*/  ISETP.NE.U32.AND P0, PT, R4, 0x1, PT ;  /* 0x000000010400780c */ /* 0x000fe40003f05070 */
[----:B---3--:R-:W-:-:S04]  /*0a70*/  LOP3.LUT R5, R5, 0x1, RZ, 0xc0, !PT ;  /* 0x0000000105057812 */ /* 0x008fc800078ec0ff */
[----:B------:R-:W-:-:S07]  /*0a80*/  ISETP.NE.U32.AND P1, PT, R5, 0x1, PT ;  /* 0x000000010500780c */ /* 0x000fce0003f25070 */
[C-C-:B-1----:R-:W-:Y:S01]  /*0a90*/  @!P0 FADD R5, R9.reuse, -R6.reuse ;  /* 0x8000000609058221 */ /* 0x142fe20000000000 */
[----:B------:R-:W-:-:S04]  /*0aa0*/  @P0 FADD R5, R9, R6 ;  /* 0x0000000609050221 */ /* 0x000fc80000000000 */
[----:B------:R-:W-:Y:S01]  /*0ab0*/  FADD R5, R18, R5 ;  /* 0x0000000512057221 */ /* 0x000fe20000000000 */
[C-C-:B--2---:R-:W-:Y:S01]  /*0ac0*/  @!P1 FADD R4, R8.reuse, -R7.reuse ;  /* 0x8000000708049221 */ /* 0x144fe20000000000 */
[----:B------:R-:W-:-:S04]  /*0ad0*/  @P1 FADD R4, R8, R7 ;  /* 0x0000000708041221 */ /* 0x000fc80000000000 */
[----:B------:R-:W-:-:S07]  /*0ae0*/  FADD R18, R5, R4 ;  /* 0x0000000405127221 */ /* 0x000fce0000000000 */
.L_x_4:
[----:B------:R-:W-:Y:S05]  /*0af0*/  @P2 BRA `(.L_x_2) ;  /* 0x00000000002c2947 */ /* 0x000fea0003800000 */
[C---:B------:R-:W-:Y:S02]  /*0b00*/  LEA R4, R16.reuse, UR4, 0x2 ;  /* 0x0000000410047c11 */ /* 0x040fe4000f8e10ff */
[----:B------:R-:W-:-:S04]  /*0b10*/  LEA R16, R16, UR5, 0x2 ;  /* 0x0000000510107c11 */ /* 0x000fc8000f8e10ff */
[----:B------:R-:W1:Y:S04]  /*0b20*/  LDS R4, [R4] ;  /* 0x0000000004047984 */ /* 0x000e680000000800 */
[----:B------:R-:W2:Y:S01]  /*0b30*/  LDS R16, [R16] ;  /* 0x0000000010107984 */ /* 0x000ea20000000800 */
[----:B-1----:R-:W-:-:S04]  /*0b40*/  FMUL R15, R15, R4 ;  /* 0x000000040f0f7220 */ /* 0x002fc80000400000 */
[----:B0-----:R-:W0:Y:S02]  /*0b50*/  F2I.CEIL.NTZ R5, R15 ;  /* 0x0000000f00057305 */ /* 0x001e24000020b100 */
[----:B0-----:R-:W-:-:S04]  /*0b60*/  LOP3.LUT R5, R5, 0x1, RZ, 0xc0, !PT ;  /* 0x0000000105057812 */ /* 0x001fc800078ec0ff */
[----:B------:R-:W-:-:S13]  /*0b70*/  ISETP.NE.U32.AND P0, PT, R5, 0x1, PT ;  /* 0x000000010500780c */ /* 0x000fda0003f05070 */
[C-C-:B--2---:R-:W-:Y:S01]  /*0b80*/  @!P0 FADD R5, R15.reuse, -R16.reuse ;  /* 0x800000100f058221 */ /* 0x144fe20000000000 */
[----:B------:R-:W-:-:S04]  /*0b90*/  @P0 FADD R5, R15, R16 ;  /* 0x000000100f050221 */ /* 0x000fc80000000000 */
[----:B------:R-:W-:-:S07]  /*0ba0*/  FADD R18, R18, R5 ;  /* 0x0000000512127221 */ /* 0x000fce0000000000 */
.L_x_2:
[----:B0-----:R-:W0:Y:S01]  /*0bb0*/  LDC.64 R4, c[0x0][0x390] ;  /* 0x0000e400ff047b82 */ /* 0x001e220000000a00 */
[C---:B------:R-:W-:Y:S01]  /*0bc0*/  ISETP.GE.U32.AND P0, PT, R14.reuse, 0x2, PT ;  /* 0x000000020e00780c */ /* 0x040fe20003f06070 */
[C---:B------:R-:W-:Y:S01]  /*0bd0*/  IMAD R13, R14.reuse, 0x8, R13 ;  /* 0x000000080e0d7824 */ /* 0x040fe200078e020d */
[----:B------:R-:W-:-:S05]  /*0be0*/  LEA R12, R14, R12, 0x3 ;  /* 0x0000000c0e0c7211 */ /* 0x000fca00078e18ff */
[----:B------:R1:W-:Y:S04]  /*0bf0*/  STS [R12], R18 ;  /* 0x000000120c007388 */ /* 0x0003e80000000800 */
[----:B------:R1:W-:Y:S01]  /*0c00*/  STS [R13], R18 ;  /* 0x000000120d007388 */ /* 0x0003e20000000800 */
[----:B0-----:R-:W-:-:S05]  /*0c10*/  IMAD.WIDE R4, R2, 0x4, R4 ;  /* 0x0000000402047825 */ /* 0x001fca00078e0204 */
[----:B------:R1:W-:Y:S01]  /*0c20*/  STG.E desc[UR8][R4.64], R18 ;  /* 0x0000001204007986 */ /* 0x0003e2000c101908 */
[----:B------:R-:W-:Y:S06]  /*0c30*/  BAR.SYNC.DEFER_BLOCKING 0x0 ;  /* 0x0000000000007b1d */ /* 0x000fec0000010000 */
[----:B------:R-:W-:Y:S05]  /*0c40*/  @!P0 BRA `(.L_x_5) ;  /* 0x00000000004c8947 */ /* 0x000fea0003800000 */
.L_x_8:
[----:B------:R-:W-:Y:S01]  /*0c50*/  SHF.R.U32.HI R9, RZ, 0x1, R14 ;  /* 0x00000001ff097819 */ /* 0x000fe2000001160e */
[----:B------:R-:W-:Y:S03]  /*0c60*/  BSSY.RECONVERGENT B0, `(.L_x_6) ;  /* 0x000000d000007945 */ /* 0x000fe60003800200 */
[----:B------:R-:W-:-:S13]  /*0c70*/  ISETP.GE.U32.AND P0, PT, R0, R9, PT ;  /* 0x000000090000720c */ /* 0x000fda0003f06070 */
[----:B0-----:R-:W-:Y:S05]  /*0c80*/  @P0 BRA `(.L_x_7) ;  /* 0x0000000000280947 */ /* 0x001fea0003800000 */
[C---:B------:R-:W-:Y:S01]  /*0c90*/  LEA R2, R9.reuse, R12, 0x2 ;  /* 0x0000000c09027211 */ /* 0x040fe200078e10ff */
[----:B-1----:R-:W-:Y:S01]  /*0ca0*/  LDS R5, [R12] ;  /* 0x000000000c057984 */ /* 0x002fe20000000800 */
[----:B------:R-:W-:-:S04]  /*0cb0*/  LEA R4, R9, R13, 0x2 ;  /* 0x0000000d09047211 */ /* 0x000fc800078e10ff */
[----:B------:R-:W0:Y:S02]  /*0cc0*/  LDS R2, [R2] ;  /* 0x0000000002027984 */ /* 0x000e240000000800 */
[----:B0-----:R-:W-:-:S05]  /*0cd0*/  FADD R5, R2, R5 ;  /* 0x0000000502057221 */ /* 0x001fca0000000000 */
[----:B------:R-:W-:Y:S04]  /*0ce0*/  STS [R12], R5 ;  /* 0x000000050c007388 */ /* 0x000fe80000000800 */
[----:B------:R-:W-:Y:S04]  /*0cf0*/  LDS R4, [R4] ;  /* 0x0000000004047984 */ /* 0x000fe80000000800 */
[----:B------:R-:W0:Y:S02]  /*0d00*/  LDS R7, [R13] ;  /* 0x000000000d077984 */ /* 0x000e240000000800 */
[----:B0-----:R-:W-:-:S05]  /*0d10*/  FMNMX R7, R4, R7, !PT ;  /* 0x0000000704077209 */ /* 0x001fca0007800000 */
[----:B------:R0:W-:Y:S02]  /*0d20*/  STS [R13], R7 ;  /* 0x000000070d007388 */ /* 0x0001e40000000800 */
.L_x_7:
[----:B------:R-:W-:Y:S05]  /*0d30*/  BSYNC.RECONVERGENT B0 ;  /* 0x0000000000007941 */ /* 0x000fea0003800200 */
.L_x_6:
[----:B------:R-:W-:Y:S01]  /*0d40*/  BAR.SYNC.DEFER_BLOCKING 0x0 ;  /* 0x0000000000007b1d */ /* 0x000fe20000010000 */
[----:B------:R-:W-:Y:S02]  /*0d50*/  ISETP.GT.U32.AND P0, PT, R14, 0x3, PT ;  /* 0x000000030e00780c */ /* 0x000fe40003f04070 */
[----:B------:R-:W-:-:S11]  /*0d60*/  MOV R14, R9 ;  /* 0x00000009000e7202 */ /* 0x000fd60000000f00 */
[----:B------:R-:W-:Y:S05]  /*0d70*/  @P0 BRA `(.L_x_8) ;  /* 0xfffffffc00b40947 */ /* 0x000fea000383ffff */
.L_x_5:
[----:B------:R-:W-:-:S13]  /*0d80*/  ISETP.NE.AND P0, PT, R0, RZ, PT ;  /* 0x000000ff0000720c */ /* 0x000fda0003f05270 */
[----:B------:R-:W-:Y:S05]  /*0d90*/  @P0 EXIT ;  /* 0x000000000000094d */ /* 0x000fea0003800000 */
[----:B------:R-:W-:Y:S01]  /*0da0*/  ULEA UR4, UR7, UR5, 0x2 ;  /* 0x0000000507047291 */ /* 0x000fe2000f8e10ff */
[----:B-1----:R-:W1:Y:S03]  /*0db0*/  LDC.64 R4, c[0x0][0x398] ;  /* 0x0000e600ff047b82 */ /* 0x002e660000000a00 */
[----:B------:R-:W-:-:S05]  /*0dc0*/  ULEA UR6, UR7, UR4, 0x2 ;  /* 0x0000000407067291 */ /* 0x000fca000f8e10ff */
[----:B------:R-:W2:Y:S01]  /*0dd0*/  LDS R9, [UR4] ;  /* 0x00000004ff097984 */ /* 0x000ea20008000800 */
[----:B0-----:R-:W0:Y:S03]  /*0de0*/  LDC.64 R6, c[0x0][0x3a0] ;  /* 0x0000e800ff067b82 */ /* 0x001e260000000a00 */
[----:B------:R-:W3:Y:S01]  /*0df0*/  LDS R11, [UR6] ;  /* 0x00000006ff0b7984 */ /* 0x000ee20008000800 */
[----:B-1----:R-:W-:-:S04]  /*0e00*/  IMAD.WIDE.U32 R4, R3, 0x4, R4 ;  /* 0x0000000403047825 */ /* 0x002fc800078e0004 */
[----:B0-----:R-:W-:Y:S01]  /*0e10*/  IMAD.WIDE.U32 R2, R3, 0x4, R6 ;  /* 0x0000000403027825 */ /* 0x001fe200078e0006 */
[----:B--2---:R-:W-:Y:S04]  /*0e20*/  STG.E desc[UR8][R4.64], R9 ;  /* 0x0000000904007986 */ /* 0x004fe8000c101908 */
[----:B---3--:R-:W-:Y:S01]  /*0e30*/  STG.E desc[UR8][R2.64], R11 ;  /* 0x0000000b02007986 */ /* 0x008fe2000c101908 */
[----:B------:R-:W-:Y:S05]  /*0e40*/  EXIT ;  /* 0x000000000000794d */ /* 0x000fea0003800000 */
.L_x_9:
[----:B------:R-:W-:-:S00]  /*0e50*/  BRA `(.L_x_9) ;  /* 0xfffffffc00fc7947 */ /* 0x000fc0000383ffff */
[----:B------:R-:W-:-:S00]  /*0e60*/  NOP ;  /* 0x0000000000007918 */ /* 0x000fc00000000000 */
        /* <DEDUP_REMOVED lines=9> */
.L_x_20:


//--------------------- .text._Z27transformacionSinCompartidaPfS_S_S_S_i --------------------------
	.section	.text._Z27transformacionSinCompartidaPfS_S_S_S_i,"ax",@progbits
	.align	128
        .global         _Z27transformacionSinCompartidaPfS_S_S_S_i
        .type           _Z27transformacionSinCompartidaPfS_S_S_S_i,@function
        .size           _Z27transformacionSinCompartidaPfS_S_S_S_i,(.L_x_21 - _Z27transformacionSinCompartidaPfS_S_S_S_i)
        .other          _Z27transformacionSinCompartidaPfS_S_S_S_i,@"STO_CUDA_ENTRY STV_DEFAULT"
_Z27transformacionSinCompartidaPfS_S_S_S_i:
.text._Z27transformacionSinCompartidaPfS_S_S_S_i:
[----:B------:R-:W-:Y:S01]  /*0000*/  LDC R1, c[0x0][0x37c] ;  /* 0x0000df00ff017b82 */ /* 0x000fe20000000800 */
[----:B------:R-:W0:Y:S01]  /*0010*/  S2R R0, SR_CTAID.X ;  /* 0x0000000000007919 */ /* 0x000e220000002500 */
[----:B------:R-:W1:Y:S01]  /*0020*/  LDCU UR4, c[0x0][0x360] ;  /* 0x00006c00ff0477ac */ /* 0x000e620008000800 */
[----:B------:R-:W2:Y:S01]  /*0030*/  S2R R8, SR_TID.X ;  /* 0x0000000000087919 */ /* 0x000ea20000002100 */
[----:B------:R-:W3:Y:S01]  /*0040*/  LDCU UR5, c[0x0][0x3a8] ;  /* 0x00007500ff0577ac */ /* 0x000ee20008000800 */
[----:B-1----:R-:W-:Y:S01]  /*0050*/  MOV R11, UR4 ;  /* 0x00000004000b7c02 */ /* 0x002fe20008000f00 */
[----:B0-----:R-:W-:-:S05]  /*0060*/  IMAD R9, R0, UR4, RZ ;  /* 0x0000000400097c24 */ /* 0x001fca000f8e02ff */
[----:B--2---:R-:W-:-:S04]  /*0070*/  IADD3 R10, PT, PT, R9, R8, RZ ;  /* 0x00000008090a7210 */ /* 0x004fc80007ffe0ff */
[----:B---3--:R-:W-:-:S13]  /*0080*/  ISETP.GE.AND P0, PT, R10, UR5, PT ;  /* 0x000000050a007c0c */ /* 0x008fda000bf06270 */
[----:B------:R-:W-:Y:S05]  /*0090*/  @P0 EXIT ;  /* 0x000000000000094d */ /* 0x000fea0003800000 */
[C---:B------:R-:W-:Y:S01]  /*00a0*/  ISETP.GE.U32.AND P1, PT, R11.reuse, 0x8, PT ;  /* 0x000000080b00780c */ /* 0x040fe20003f26070 */
[----:B------:R-:W0:Y:S01]  /*00b0*/  LDCU.64 UR6, c[0x0][0x358] ;  /* 0x00006b00ff0677ac */ /* 0x000e220008000a00 */
[----:B------:R-:W-:Y:S01]  /*00c0*/  LOP3.LUT R27, R11, 0x7, RZ, 0xc0, !PT ;  /* 0x000000070b1b7812 */ /* 0x000fe200078ec0ff */
[----:B------:R-:W-:Y:S01]  /*00d0*/  HFMA2 R16, -RZ, RZ, 0, 0 ;  /* 0x00000000ff107431 */ /* 0x000fe200000001ff */
[----:B------:R-:W-:Y:S02]  /*00e0*/  I2FP.F32.S32 R12, R10 ;  /* 0x0000000a000c7245 */ /* 0x000fe40000201400 */
[----:B------:R-:W-:Y:S02]  /*00f0*/  ISETP.NE.AND P0, PT, R27, RZ, PT ;  /* 0x000000ff1b00720c */ /* 0x000fe40003f05270 */
[----:B------:R-:W-:-:S05]  /*0100*/  MOV R14, RZ ;  /* 0x000000ff000e7202 */ /* 0x000fca0000000f00 */
[----:B------:R-:W-:Y:S06]  /*0110*/  @!P1 BRA `(.L_x_10) ;  /* 0x0000000400649947 */ /* 0x000fec0003800000 */
[----:B------:R-:W1:Y:S01]  /*0120*/  LDC.64 R4, c[0x0][0x380] ;  /* 0x0000e000ff047b82 */ /* 0x000e620000000a00 */
[----:B------:R-:W2:Y:S01]  /*0130*/  LDCU.64 UR4, c[0x0][0x388] ;  /* 0x00007100ff0477ac */ /* 0x000ea20008000a00 */
[C---:B------:R-:W-:Y:S02]  /*0140*/  LOP3.LUT R15, R11.reuse, 0xfffffff8, RZ, 0xc0, !PT ;  /* 0xfffffff80b0f7812 */ /* 0x040fe400078ec0ff */
[----:B------:R-:W-:Y:S02]  /*0150*/  LOP3.LUT R14, R11, 0x7f8, RZ, 0xc0, !PT ;  /* 0x000007f80b0e7812 */ /* 0x000fe400078ec0ff */
[----:B------:R-:W-:Y:S02]  /*0160*/  MOV R16, RZ ;  /* 0x000000ff00107202 */ /* 0x000fe40000000f00 */
[----:B------:R-:W-:Y:S02]  /*0170*/  MOV R13, R9 ;  /* 0x00000009000d7202 */ /* 0x000fe40000000f00 */
[----:B------:R-:W-:Y:S01]  /*0180*/  IADD3 R15, PT, PT, -R15, RZ, RZ ;  /* 0x000000ff0f0f7210 */ /* 0x000fe20007ffe1ff */
[----:B--2---:R-:W-:-:S04]  /*0190*/  UIADD3 UR4, UP0, UPT, UR4, 0x10, URZ ;  /* 0x0000001004047890 */ /* 0x004fc8000ff1e0ff */
[----:B------:R-:W-:-:S12]  /*01a0*/  UIADD3.X UR5, UPT, UPT, URZ, UR5, URZ, UP0, !UPT ;  /* 0x00000005ff057290 */ /* 0x000fd800087fe4ff */
.L_x_11:
[----:B-1----:R-:W-:-:S05]  /*01b0*/  IMAD.WIDE R2, R13, 0x4, R4 ;  /* 0x000000040d027825 */ /* 0x002fca00078e0204 */
[----:B0-----:R-:W2:Y:S01]  /*01c0*/  LDG.E R21, desc[UR6][R2.64] ;  /* 0x0000000602157981 */ /* 0x001ea2000c1e1900 */
[----:B------:R-:W-:Y:S02]  /*01d0*/  MOV R6, UR4 ;  /* 0x0000000400067c02 */ /* 0x000fe40008000f00 */
[----:B------:R-:W-:Y:S01]  /*01e0*/  MOV R7, UR5 ;  /* 0x0000000500077c02 */ /* 0x000fe20008000f00 */
[----:B------:R-:W3:Y:S02]  /*01f0*/  LDG.E R29, desc[UR6][R2.64+0x4] ;  /* 0x00000406021d7981 */ /* 0x000ee4000c1e1900 */
[----:B------:R-:W-:Y:S02]  /*0200*/  IMAD.WIDE R6, R13, 0x4, R6 ;  /* 0x000000040d067825 */ /* 0x000fe400078e0206 */
[----:B------:R-:W4:Y:S04]  /*0210*/  LDG.E R17, desc[UR6][R2.64+0x8] ;  /* 0x0000080602117981 */ /* 0x000f28000c1e1900 */
[----:B------:R-:W5:Y:S04]  /*0220*/  LDG.E R20, desc[UR6][R6.64+-0x10] ;  /* 0xfffff00606147981 */ /* 0x000f68000c1e1900 */
[----:B------:R-:W4:Y:S04]  /*0230*/  LDG.E R19, desc[UR6][R6.64+-0xc] ;  /* 0xfffff40606137981 */ /* 0x000f28000c1e1900 */
[----:B------:R-:W4:Y:S04]  /*0240*/  LDG.E R25, desc[UR6][R2.64+0xc] ;  /* 0x00000c0602197981 */ /* 0x000f28000c1e1900 */
[----:B------:R-:W4:Y:S04]  /*0250*/  LDG.E R23, desc[UR6][R6.64+-0x8] ;  /* 0xfffff80606177981 */ /* 0x000f28000c1e1900 */
[----:B------:R-:W4:Y:S01]  /*0260*/  LDG.E R22, desc[UR6][R6.64+-0x4] ;  /* 0xfffffc0606167981 */ /* 0x000f22000c1e1900 */
[----:B--2---:R-:W-:-:S04]  /*0270*/  FMUL R28, R12, R21 ;  /* 0x000000150c1c7220 */ /* 0x004fc80000400000 */
[----:B------:R-:W0:Y:S02]  /*0280*/  F2I.CEIL.NTZ R18, R28 ;  /* 0x0000001c00127305 */ /* 0x000e24000020b100 */
[----:B0-----:R-:W-:-:S04]  /*0290*/  LOP3.LUT R18, R18, 0x1, RZ, 0xc0, !PT ;  /* 0x0000000112127812 */ /* 0x001fc800078ec0ff */
[----:B------:R-:W-:-:S13]  /*02a0*/  ISETP.NE.U32.AND P1, PT, R18, 0x1, PT ;  /* 0x000000011200780c */ /* 0x000fda0003f25070 */
[C-C-:B-----5:R-:W-:Y:S01]  /*02b0*/  @P1 FADD R21, R28.reuse, R20.reuse ;  /* 0x000000141c151221 */ /* 0x160fe20000000000 */
[----:B------:R-:W-:Y:S01]  /*02c0*/  @!P1 FADD R21, R28, -R20 ;  /* 0x800000141c159221 */ /* 0x000fe20000000000 */
[----:B---3--:R-:W-:-:S04]  /*02d0*/  FMUL R20, R12, R29 ;  /* 0x0000001d0c147220 */ /* 0x008fc80000400000 */
[----:B------:R-:W0:Y:S01]  /*02e0*/  F2I.CEIL.NTZ R18, R20 ;  /* 0x0000001400127305 */ /* 0x000e22000020b100 */
[----:B----4-:R-:W-:Y:S02]  /*02f0*/  FMUL R24, R12, R17 ;  /* 0x000000110c187220 */ /* 0x010fe40000400000 */
[----:B------:R-:W2:Y:S05]  /*0300*/  LDG.E R17, desc[UR6][R2.64+0x10] ;  /* 0x0000100602117981 */ /* 0x000eaa000c1e1900 */
[----:B------:R-:W1:Y:S01]  /*0310*/  F2I.CEIL.NTZ R26, R24 ;  /* 0x00000018001a7305 */ /* 0x000e62000020b100 */
[----:B0-----:R-:W-:-:S04]  /*0320*/  LOP3.LUT R18, R18, 0x1, RZ, 0xc0, !PT ;  /* 0x0000000112127812 */ /* 0x001fc800078ec0ff */
[----:B------:R-:W-:Y:S02]  /*0330*/  ISETP.NE.U32.AND P1, PT, R18, 0x1, PT ;  /* 0x000000011200780c */ /* 0x000fe40003f25070 */
[----:B-1----:R-:W-:-:S04]  /*0340*/  LOP3.LUT R26, R26, 0x1, RZ, 0xc0, !PT ;  /* 0x000000011a1a7812 */ /* 0x002fc800078ec0ff */
[----:B------:R-:W-:Y:S01]  /*0350*/  ISETP.NE.U32.AND P2, PT, R26, 0x1, PT ;  /* 0x000000011a00780c */ /* 0x000fe20003f45070 */
[----:B------:R-:W-:Y:S01]  /*0360*/  FMUL R28, R12, R25 ;  /* 0x000000190c1c7220 */ /* 0x000fe20000400000 */
[----:B------:R-:W3:Y:S05]  /*0370*/  LDG.E R26, desc[UR6][R6.64] ;  /* 0x00000006061a7981 */ /* 0x000eea000c1e1900 */
[C-C-:B------:R-:W-:Y:S01]  /*0380*/  @!P1 FADD R18, R20.reuse, -R19.reuse ;  /* 0x8000001314129221 */ /* 0x140fe20000000000 */
[----:B------:R-:W-:Y:S01]  /*0390*/  @P1 FADD R18, R20, R19 ;  /* 0x0000001314121221 */ /* 0x000fe20000000000 */
[----:B------:R-:W4:Y:S04]  /*03a0*/  LDG.E R25, desc[UR6][R2.64+0x1c] ;  /* 0x00001c0602197981 */ /* 0x000f28000c1e1900 */
[----:B------:R-:W5:Y:S01]  /*03b0*/  LDG.E R19, desc[UR6][R2.64+0x14] ;  /* 0x0000140602137981 */ /* 0x000f62000c1e1900 */
[C-C-:B------:R-:W-:Y:S01]  /*03c0*/  @!P2 FADD R20, R24.reuse, -R23.reuse ;  /* 0x800000171814a221 */ /* 0x140fe20000000000 */
[----:B------:R-:W-:-:S02]  /*03d0*/  @P2 FADD R20, R24, R23 ;  /* 0x0000001718142221 */ /* 0x000fc40000000000 */
[----:B------:R-:W0:Y:S01]  /*03e0*/  F2I.CEIL.NTZ R24, R28 ;  /* 0x0000001c00187305 */ /* 0x000e22000020b100 */
[----:B------:R1:W3:Y:S01]  /*03f0*/  LDG.E R23, desc[UR6][R2.64+0x18] ;  /* 0x0000180602177981 */ /* 0x0002e2000c1e1900 */
[----:B0-----:R-:W-:-:S04]  /*0400*/  LOP3.LUT R24, R24, 0x1, RZ, 0xc0, !PT ;  /* 0x0000000118187812 */ /* 0x001fc800078ec0ff */
[----:B------:R-:W-:Y:S01]  /*0410*/  ISETP.NE.U32.AND P1, PT, R24, 0x1, PT ;  /* 0x000000011800780c */ /* 0x000fe20003f25070 */
[----:B------:R-:W-:Y:S02]  /*0420*/  FADD R29, R21, R16 ;  /* 0x00000010151d7221 */ /* 0x000fe40000000000 */
[----:B------:R-:W4:Y:S04]  /*0430*/  LDG.E R16, desc[UR6][R6.64+0x8] ;  /* 0x0000080606107981 */ /* 0x000f28000c1e1900 */
[----:B------:R-:W4:Y:S06]  /*0440*/  LDG.E R21, desc[UR6][R6.64+0xc] ;  /* 0x00000c0606157981 */ /* 0x000f2c000c1e1900 */
[C-C-:B------:R-:W-:Y:S01]  /*0450*/  @!P1 FADD R24, R28.reuse, -R22.reuse ;  /* 0x800000161c189221 */ /* 0x140fe20000000000 */
[----:B------:R-:W-:-:S02]  /*0460*/  @P1 FADD R24, R28, R22 ;  /* 0x000000161c181221 */ /* 0x000fc40000000000 */
[----:B------:R0:W4:Y:S01]  /*0470*/  LDG.E R22, desc[UR6][R6.64+0x4] ;  /* 0x0000040606167981 */ /* 0x000122000c1e1900 */
[----:B-1----:R-:W-:Y:S01]  /*0480*/  FADD R3, R29, R18 ;  /* 0x000000121d037221 */ /* 0x002fe20000000000 */
[----:B------:R-:W-:Y:S02]  /*0490*/  IADD3 R15, PT, PT, R15, 0x8, RZ ;  /* 0x000000080f0f7810 */ /* 0x000fe40007ffe0ff */
[----:B------:R-:W-:Y:S01]  /*04a0*/  IADD3 R13, PT, PT, R13, 0x8, RZ ;  /* 0x000000080d0d7810 */ /* 0x000fe20007ffe0ff */
[----:B--2---:R-:W-:-:S04]  /*04b0*/  FMUL R17, R12, R17 ;  /* 0x000000110c117220 */ /* 0x004fc80000400000 */
[----:B------:R-:W1:Y:S02]  /*04c0*/  F2I.CEIL.NTZ R2, R17 ;  /* 0x0000001100027305 */ /* 0x000e64000020b100 */
[----:B-1----:R-:W-:-:S04]  /*04d0*/  LOP3.LUT R2, R2, 0x1, RZ, 0xc0, !PT ;  /* 0x0000000102027812 */ /* 0x002fc800078ec0ff */
[----:B------:R-:W-:Y:S01]  /*04e0*/  ISETP.NE.U32.AND P2, PT, R2, 0x1, PT ;  /* 0x000000010200780c */ /* 0x000fe20003f45070 */
[----:B-----5:R-:W-:-:S04]  /*04f0*/  FMUL R19, R12, R19 ;  /* 0x000000130c137220 */ /* 0x020fc80000400000 */
[----:B------:R-:W1:Y:S01]  /*0500*/  F2I.CEIL.NTZ R2, R19 ;  /* 0x0000001300027305 */ /* 0x000e62000020b100 */
[----:B---3--:R-:W-:-:S07]  /*0510*/  FMUL R23, R12, R23 ;  /* 0x000000170c177220 */ /* 0x008fce0000400000 */
[----:B0-----:R-:W0:Y:S01]  /*0520*/  F2I.CEIL.NTZ R6, R23 ;  /* 0x0000001700067305 */ /* 0x001e22000020b100 */
[----:B-1----:R-:W-:-:S04]  /*0530*/  LOP3.LUT R2, R2, 0x1, RZ, 0xc0, !PT ;  /* 0x0000000102027812 */ /* 0x002fc800078ec0ff */
[----:B------:R-:W-:Y:S01]  /*0540*/  ISETP.NE.U32.AND P3, PT, R2, 0x1, PT ;  /* 0x000000010200780c */ /* 0x000fe20003f65070 */
[----:B----4-:R-:W-:-:S04]  /*0550*/  FMUL R2, R12, R25 ;  /* 0x000000190c027220 */ /* 0x010fc80000400000 */
[----:B------:R-:W1:Y:S01]  /*0560*/  F2I.CEIL.NTZ R7, R2 ;  /* 0x0000000200077305 */ /* 0x000e62000020b100 */
[----:B0-----:R-:W-:Y:S01]  /*0570*/  LOP3.LUT R6, R6, 0x1, RZ, 0xc0, !PT ;  /* 0x0000000106067812 */ /* 0x001fe200078ec0ff */
[----:B------:R-:W-:-:S03]  /*0580*/  FADD R25, R3, R20 ;  /* 0x0000001403197221 */ /* 0x000fc60000000000 */
[----:B------:R-:W-:Y:S01]  /*0590*/  ISETP.NE.U32.AND P4, PT, R6, 0x1, PT ;  /* 0x000000010600780c */ /* 0x000fe20003f85070 */
[----:B------:R-:W-:Y:S01]  /*05a0*/  @!P2 FADD R3, R17, -R26 ;  /* 0x8000001a1103a221 */ /* 0x000fe20000000000 */
[----:B------:R-:W-:Y:S01]  /*05b0*/  FADD R24, R25, R24 ;  /* 0x0000001819187221 */ /* 0x000fe20000000000 */
[----:B------:R-:W-:Y:S01]  /*05c0*/  @P2 FADD R3, R17, R26 ;  /* 0x0000001a11032221 */ /* 0x000fe20000000000 */
[----:B-1----:R-:W-:-:S04]  /*05d0*/  LOP3.LUT R7, R7, 0x1, RZ, 0xc0, !PT ;  /* 0x0000000107077812 */ /* 0x002fc800078ec0ff */
[----:B------:R-:W-:Y:S02]  /*05e0*/  ISETP.NE.U32.AND P1, PT, R7, 0x1, PT ;  /* 0x000000010700780c */ /* 0x000fe40003f25070 */
[----:B------:R-:W-:Y:S01]  /*05f0*/  ISETP.NE.AND P2, PT, R15, RZ, PT ;  /* 0x000000ff0f00720c */ /* 0x000fe20003f45270 */
[C-C-:B------:R-:W-:Y:S01]  /*0600*/  @!P3 FADD R6, R19.reuse, -R22.reuse ;  /* 0x800000161306b221 */ /* 0x140fe20000000000 */
[----:B------:R-:W-:Y:S01]  /*0610*/  FADD R7, R24, R3 ;  /* 0x0000000318077221 */ /* 0x000fe20000000000 */
[----:B------:R-:W-:Y:S01]  /*0620*/  @P3 FADD R6, R19, R22 ;  /* 0x0000001613063221 */ /* 0x000fe20000000000 */
[C-C-:B------:R-:W-:Y:S01]  /*0630*/  @!P4 FADD R3, R23.reuse, -R16.reuse ;  /* 0x800000101703c221 */ /* 0x140fe20000000000 */
[----:B------:R-:W-:Y:S02]  /*0640*/  @P4 FADD R3, R23, R16 ;  /* 0x0000001017034221 */ /* 0x000fe40000000000 */
[----:B------:R-:W-:-:S04]  /*0650*/  FADD R18, R7, R6 ;  /* 0x0000000607127221 */ /* 0x000fc80000000000 */
[C-C-:B------:R-:W-:Y:S01]  /*0660*/  @!P1 FADD R6, R2.reuse, -R21.reuse ;  /* 0x8000001502069221 */ /* 0x140fe20000000000 */
[----:B------:R-:W-:Y:S01]  /*0670*/  @P1 FADD R6, R2, R21 ;  /* 0x0000001502061221 */ /* 0x000fe20000000000 */
[----:B------:R-:W-:-:S04]  /*0680*/  FADD R3, R18, R3 ;  /* 0x0000000312037221 */ /* 0x000fc80000000000 */
[----:B------:R-:W-:Y:S01]  /*0690*/  FADD R16, R3, R6 ;  /* 0x0000000603107221 */ /* 0x000fe20000000000 */
[----:B------:R-:W-:Y:S06]  /*06a0*/  @P2 BRA `(.L_x_11) ;  /* 0xfffffff800c02947 */ /* 0x000fec000383ffff */
.L_x_10:
[----:B------:R-:W-:Y:S05]  /*06b0*/  @!P0 BRA `(.L_x_12) ;  /* 0x0000000400688947 */ /* 0x000fea0003800000 */
[----:B------:R-:W-:Y:S02]  /*06c0*/  ISETP.GE.U32.AND P1, PT, R27, 0x4, PT ;  /* 0x000000041b00780c */ /* 0x000fe40003f26070 */
[----:B------:R-:W-:-:S04]  /*06d0*/  LOP3.LUT R20, R11, 0x3, RZ, 0xc0, !PT ;  /* 0x000000030b147812 */ /* 0x000fc800078ec0ff */
[----:B------:R-:W-:-:S07]  /*06e0*/  ISETP.NE.AND P0, PT, R20, RZ, PT ;  /* 0x000000ff1400720c */ /* 0x000fce0003f05270 */
[----:B------:R-:W-:Y:S06]  /*06f0*/  @!P1 BRA `(.L_x_13) ;  /* 0x0000000000a89947 */ /* 0x000fec0003800000 */
[----:B------:R-:W1:Y:S01]  /*0700*/  LDC.64 R4, c[0x0][0x380] ;  /* 0x0000e000ff047b82 */ /* 0x000e620000000a00 */
[----:B------:R-:W-:-:S07]  /*0710*/  IADD3 R7, PT, PT, R9, R14, RZ ;  /* 0x0000000e09077210 */ /* 0x000fce0007ffe0ff */
[----:B------:R-:W2:Y:S01]  /*0720*/  LDC.64 R2, c[0x0][0x388] ;  /* 0x0000e200ff027b82 */ /* 0x000ea20000000a00 */
[----:B-1----:R-:W-:-:S05]  /*0730*/  IMAD.WIDE R4, R7, 0x4, R4 ;  /* 0x0000000407047825 */ /* 0x002fca00078e0204 */
[----:B0-----:R-:W3:Y:S04]  /*0740*/  LDG.E R17, desc[UR6][R4.64] ;  /* 0x0000000604117981 */ /* 0x001ee8000c1e1900 */
[----:B------:R-:W4:Y:S04]  /*0750*/  LDG.E R21, desc[UR6][R4.64+0x4] ;  /* 0x0000040604157981 */ /* 0x000f28000c1e1900 */
[----:B------:R-:W5:Y:S04]  /*0760*/  LDG.E R23, desc[UR6][R4.64+0x8] ;  /* 0x0000080604177981 */ /* 0x000f68000c1e1900 */
[----:B------:R-:W5:Y:S01]  /*0770*/  LDG.E R25, desc[UR6][R4.64+0xc] ;  /* 0x00000c0604197981 */ /* 0x000f62000c1e1900 */
[----:B--2---:R-:W-:-:S05]  /*0780*/  IMAD.WIDE R2, R7, 0x4, R2 ;  /* 0x0000000407027825 */ /* 0x004fca00078e0202 */
[----:B------:R-:W2:Y:S04]  /*0790*/  LDG.E R15, desc[UR6][R2.64] ;  /* 0x00000006020f7981 */ /* 0x000ea8000c1e1900 */
[----:B------:R-:W2:Y:S04]  /*07a0*/  LDG.E R6, desc[UR6][R2.64+0x4] ;  /* 0x0000040602067981 */ /* 0x000ea8000c1e1900 */
[----:B------:R-:W2:Y:S04]  /*07b0*/  LDG.E R7, desc[UR6][R2.64+0x8] ;  /* 0x0000080602077981 */ /* 0x000ea8000c1e1900 */
[----:B------:R2:W2:Y:S01]  /*07c0*/  LDG.E R13, desc[UR6][R2.64+0xc] ;  /* 0x00000c06020d7981 */ /* 0x0004a2000c1e1900 */
[----:B------:R-:W-:Y:S01]  /*07d0*/  IADD3 R14, PT, PT, R14, 0x4, RZ ;  /* 0x000000040e0e7810 */ /* 0x000fe20007ffe0ff */
[----:B---3--:R-:W-:-:S04]  /*07e0*/  FMUL R24, R12, R17 ;  /* 0x000000110c187220 */ /* 0x008fc80000400000 */
[----:B------:R-:W0:Y:S01]  /*07f0*/  F2I.CEIL.NTZ R19, R24 ;  /* 0x0000001800137305 */ /* 0x000e22000020b100 */
[C---:B----4-:R-:W-:Y:S01]  /*0800*/  FMUL R17, R12.reuse, R21 ;  /* 0x000000150c117220 */ /* 0x050fe20000400000 */
[----:B-----5:R-:W-:-:S06]  /*0810*/  FMUL R18, R12, R23 ;  /* 0x000000170c127220 */ /* 0x020fcc0000400000 */
[----:B------:R-:W1:Y:S01]  /*0820*/  F2I.CEIL.NTZ R21, R17 ;  /* 0x0000001100157305 */ /* 0x000e62000020b100 */
[----:B------:R-:W-:Y:S01]  /*0830*/  FMUL R4, R12, R25 ;  /* 0x000000190c047220 */ /* 0x000fe20000400000 */
[----:B0-----:R-:W-:-:S06]  /*0840*/  LOP3.LUT R19, R19, 0x1, RZ, 0xc0, !PT ;  /* 0x0000000113137812 */ /* 0x001fcc00078ec0ff */
[----:B------:R-:W0:Y:S01]  /*0850*/  F2I.CEIL.NTZ R5, R18 ;  /* 0x0000001200057305 */ /* 0x000e22000020b100 */
[----:B------:R-:W-:Y:S02]  /*0860*/  ISETP.NE.U32.AND P1, PT, R19, 0x1, PT ;  /* 0x000000011300780c */ /* 0x000fe40003f25070 */
[----:B-1----:R-:W-:-:S05]  /*0870*/  LOP3.LUT R21, R21, 0x1, RZ, 0xc0, !PT ;  /* 0x0000000115157812 */ /* 0x002fca00078ec0ff */
[----:B------:R-:W1:Y:S01]  /*0880*/  F2I.CEIL.NTZ R22, R4 ;  /* 0x0000000400167305 */ /* 0x000e62000020b100 */
[----:B------:R-:W-:Y:S02]  /*0890*/  ISETP.NE.U32.AND P2, PT, R21, 0x1, PT ;  /* 0x000000011500780c */ /* 0x000fe40003f45070 */
[----:B0-----:R-:W-:-:S03]  /*08a0*/  LOP3.LUT R5, R5, 0x1, RZ, 0xc0, !PT ;  /* 0x0000000105057812 */ /* 0x001fc600078ec0ff */
[C-C-:B--2---:R-:W-:Y:S01]  /*08b0*/  @!P1 FADD R3, R24.reuse, -R15.reuse ;  /* 0x8000000f18039221 */ /* 0x144fe20000000000 */
[----:B------:R-:W-:Y:S01]  /*08c0*/  @P1 FADD R3, R24, R15 ;  /* 0x0000000f18031221 */ /* 0x000fe20000000000 */
[----:B------:R-:W-:-:S03]  /*08d0*/  ISETP.NE.U32.AND P3, PT, R5, 0x1, PT ;  /* 0x000000010500780c */ /* 0x000fc60003f65070 */
[----:B------:R-:W-:Y:S01]  /*08e0*/  FADD R3, R16, R3 ;  /* 0x0000000310037221 */ /* 0x000fe20000000000 */
[----:B-1----:R-:W-:Y:S02]  /*08f0*/  LOP3.LUT R22, R22, 0x1, RZ, 0xc0, !PT ;  /* 0x0000000116167812 */ /* 0x002fe400078ec0ff */
[C-C-:B------:R-:W-:Y:S01]  /*0900*/  @!P2 FADD R2, R17.reuse, -R6.reuse ;  /* 0x800000061102a221 */ /* 0x140fe20000000000 */
[----:B------:R-:W-:Y:S01]  /*0910*/  @P2 FADD R2, R17, R6 ;  /* 0x0000000611022221 */ /* 0x000fe20000000000 */
[----:B------:R-:W-:-:S03]  /*0920*/  ISETP.NE.U32.AND P4, PT, R22, 0x1, PT ;  /* 0x000000011600780c */ /* 0x000fc60003f85070 */
[----:B------:R-:W-:Y:S02]  /*0930*/  FADD R2, R3, R2 ;  /* 0x0000000203027221 */ /* 0x000fe40000000000 */
[C-C-:B------:R-:W-:Y:S01]  /*0940*/  @!P3 FADD R5, R18.reuse, -R7.reuse ;  /* 0x800000071205b221 */ /* 0x140fe20000000000 */
[----:B------:R-:W-:-:S04]  /*0950*/  @P3 FADD R5, R18, R7 ;  /* 0x0000000712053221 */ /* 0x000fc80000000000 */
[----:B------:R-:W-:-:S03]  /*0960*/  FADD R5, R2, R5 ;  /* 0x0000000502057221 */ /* 0x000fc60000000000 */
[C-C-:B------:R-:W-:Y:S01]  /*0970*/  @!P4 FADD R16, R4.reuse, -R13.reuse ;  /* 0x8000000d0410c221 */ /* 0x140fe20000000000 */
[----:B------:R-:W-:-:S04]  /*0980*/  @P4 FADD R16, R4, R13 ;  /* 0x0000000d04104221 */ /* 0x000fc80000000000 */
[----:B------:R-:W-:-:S07]  /*0990*/  FADD R16, R5, R16 ;  /* 0x0000001005107221 */ /* 0x000fce0000000000 */
.L_x_13:
[----:B------:R-:W-:Y:S05]  /*09a0*/  @!P0 BRA `(.L_x_12) ;  /* 0x0000000000ac8947 */ /* 0x000fea0003800000 */
[----:B------:R-:W-:Y:S02]  /*09b0*/  ISETP.NE.AND P0, PT, R20, 0x1, PT ;  /* 0x000000011400780c */ /* 0x000fe40003f05270 */
[----:B------:R-:W-:-:S04]  /*09c0*/  LOP3.LUT R2, R11, 0x1, RZ, 0xc0, !PT ;  /* 0x000000010b027812 */ /* 0x000fc800078ec0ff */
[----:B------:R-:W-:-:S07]  /*09d0*/  ISETP.NE.U32.AND P2, PT, R2, 0x1, PT ;  /* 0x000000010200780c */ /* 0x000fce0003f45070 */
[----:B------:R-:W-:Y:S06]  /*09e0*/  @!P0 BRA `(.L_x_14) ;  /* 0x0000000000608947 */ /* 0x000fec0003800000 */
[----:B------:R-:W1:Y:S01]  /*09f0*/  LDC.64 R2, c[0x0][0x380] ;  /* 0x0000e000ff027b82 */ /* 0x000e620000000a00 */
[----:B------:R-:W-:-:S07]  /*0a00*/  IADD3 R13, PT, PT, R9, R14, RZ ;  /* 0x0000000e090d7210 */ /* 0x000fce0007ffe0ff */
[----:B------:R-:W2:Y:S01]  /*0a10*/  LDC.64 R4, c[0x0][0x388] ;  /* 0x0000e200ff047b82 */ /* 0x000ea20000000a00 */
[----:B-1----:R-:W-:-:S05]  /*0a20*/  IMAD.WIDE R2, R13, 0x4, R2 ;  /* 0x000000040d027825 */ /* 0x002fca00078e0202 */
[----:B0-----:R-:W3:Y:S04]  /*0a30*/  LDG.E R7, desc[UR6][R2.64] ;  /* 0x0000000602077981 */ /* 0x001ee8000c1e1900 */
[----:B------:R-:W4:Y:S01]  /*0a40*/  LDG.E R15, desc[UR6][R2.64+0x4] ;  /* 0x00000406020f7981 */ /* 0x000f22000c1e1900 */
[----:B--2---:R-:W-:-:S05]  /*0a50*/  IMAD.WIDE R4, R13, 0x4, R4 ;  /* 0x000000040d047825 */ /* 0x004fca00078e0204 */
[----:B------:R-:W2:Y:S04]  /*0a60*/  LDG.E R13, desc[UR6][R4.64] ;  /* 0x00000006040d7981 */ /* 0x000ea8000c1e1900 */
[----:B------:R-:W5:Y:S01]  /*0a70*/  LDG.E R17, desc[UR6][R4.64+0x4] ;  /* 0x0000040604117981 */ /* 0x000f62000c1e1900 */
[----:B------:R-:W-:Y:S01]  /*0a80*/  IADD3 R14, PT, PT, R14, 0x2, RZ ;  /* 0x000000020e0e7810 */ /* 0x000fe20007ffe0ff */
[----:B---3--:R-:W-:-:S04]  /*0a90*/  FMUL R18, R12, R7 ;  /* 0x000000070c127220 */ /* 0x008fc80000400000 */
[----:B------:R-:W0:Y:S01]  /*0aa0*/  F2I.CEIL.NTZ R6, R18 ;  /* 0x0000001200067305 */ /* 0x000e22000020b100 */
[----:B----4-:R-:W-:-:S07]  /*0ab0*/  FMUL R20, R12, R15 ;  /* 0x0000000f0c147220 */ /* 0x010fce0000400000 */
[----:B------:R-:W1:Y:S01]  /*0ac0*/  F2I.CEIL.NTZ R7, R20 ;  /* 0x0000001400077305 */ /* 0x000e62000020b100 */
[----:B0-----:R-:W-:-:S04]  /*0ad0*/  LOP3.LUT R6, R6, 0x1, RZ, 0xc0, !PT ;  /* 0x0000000106067812 */ /* 0x001fc800078ec0ff */
[----:B------:R-:W-:Y:S02]  /*0ae0*/  ISETP.NE.U32.AND P0, PT, R6, 0x1, PT ;  /* 0x000000010600780c */ /* 0x000fe40003f05070 */
[----:B-1----:R-:W-:-:S04]  /*0af0*/  LOP3.LUT R7, R7, 0x1, RZ, 0xc0, !PT ;  /* 0x0000000107077812 */ /* 0x002fc800078ec0ff */
[----:B------:R-:W-:-:S07]  /*0b00*/  ISETP.NE.U32.AND P1, PT, R7, 0x1, PT ;  /* 0x000000010700780c */ /* 0x000fce0003f25070 */
[C-C-:B--2---:R-:W-:Y:S01]  /*0b10*/  @!P0 FADD R3, R18.reuse, -R13.reuse ;  /* 0x8000000d12038221 */ /* 0x144fe20000000000 */
[----:B------:R-:W-:-:S04]  /*0b20*/  @P0 FADD R3, R18, R13 ;  /* 0x0000000d12030221 */ /* 0x000fc80000000000 */
[----:B------:R-:W-:Y:S01]  /*0b30*/  FADD R3, R16, R3 ;  /* 0x0000000310037221 */ /* 0x000fe20000000000 */
[C-C-:B-----5:R-:W-:Y:S01]  /*0b40*/  @!P1 FADD R2, R20.reuse, -R17.reuse ;  /* 0x8000001114029221 */ /* 0x160fe20000000000 */
[----:B------:R-:W-:-:S04]  /*0b50*/  @P1 FADD R2, R20, R17 ;  /* 0x0000001114021221 */ /* 0x000fc80000000000 */
[----:B------:R-:W-:-:S07]  /*0b60*/  FADD R16, R3, R2 ;  /* 0x0000000203107221 */ /* 0x000fce0000000000 */
.L_x_14:
[----:B------:R-:W-:Y:S05]  /*0b70*/  @P2 BRA `(.L_x_12) ;  /* 0x0000000000382947 */ /* 0x000fea0003800000 */
[----:B------:R-:W1:Y:S01]  /*0b80*/  LDC.64 R2, c[0x0][0x380] ;  /* 0x0000e000ff027b82 */ /* 0x000e620000000a00 */
[----:B------:R-:W-:-:S07]  /*0b90*/  IADD3 R9, PT, PT, R9, R14, RZ ;  /* 0x0000000e09097210 */ /* 0x000fce0007ffe0ff */
[----:B------:R-:W2:Y:S01]  /*0ba0*/  LDC.64 R4, c[0x0][0x388] ;  /* 0x0000e200ff047b82 */ /* 0x000ea20000000a00 */
[----:B-1----:R-:W-:-:S06]  /*0bb0*/  IMAD.WIDE R2, R9, 0x4, R2 ;  /* 0x0000000409027825 */ /* 0x002fcc00078e0202 */
[----:B0-----:R-:W3:Y:S01]  /*0bc0*/  LDG.E R3, desc[UR6][R2.64] ;  /* 0x0000000602037981 */ /* 0x001ee2000c1e1900 */
[----:B--2---:R-:W-:-:S06]  /*0bd0*/  IMAD.WIDE R4, R9, 0x4, R4 ;  /* 0x0000000409047825 */ /* 0x004fcc00078e0204 */
[----:B------:R-:W2:Y:S01]  /*0be0*/  LDG.E R4, desc[UR6][R4.64] ;  /* 0x0000000604047981 */ /* 0x000ea2000c1e1900 */
[----:B---3--:R-:W-:-:S04]  /*0bf0*/  FMUL R9, R12, R3 ;  /* 0x000000030c097220 */ /* 0x008fc80000400000 */
[----:B------:R-:W0:Y:S02]  /*0c00*/  F2I.CEIL.NTZ R6, R9 ;  /* 0x0000000900067305 */ /* 0x000e24000020b100 */
[----:B0-----:R-:W-:-:S04]  /*0c10*/  LOP3.LUT R6, R6, 0x1, RZ, 0xc0, !PT ;  /* 0x0000000106067812 */ /* 0x001fc800078ec0ff */
[----:B------:R-:W-:-:S13]  /*0c20*/  ISETP.NE.U32.AND P0, PT, R6, 0x1, PT ;  /* 0x000000010600780c */ /* 0x000fda0003f05070 */
[C-C-:B--2---:R-:W-:Y:S01]  /*0c30*/  @!P0 FADD R7, R9.reuse, -R4.reuse ;  /* 0x8000000409078221 */ /* 0x144fe20000000000 */
[----:B------:R-:W-:-:S04]  /*0c40*/  @P0 FADD R7, R9, R4 ;  /* 0x0000000409070221 */ /* 0x000fc80000000000 */
[----:B------:R-:W-:-:S07]  /*0c50*/  FADD R16, R16, R7 ;  /* 0x0000000710107221 */ /* 0x000fce0000000000 */
.L_x_12:
[----:B------:R-:W1:Y:S01]  /*0c60*/  S2R R5, SR_CgaCtaId ;  /* 0x0000000000057919 */ /* 0x000e620000008800 */
[----:B------:R-:W2:Y:S01]  /*0c70*/  LDC.64 R2, c[0x0][0x390] ;  /* 0x0000e400ff027b82 */ /* 0x000ea20000000a00 */
[----:B------:R-:W-:Y:S02]  /*0c80*/  MOV R4, 0x400 ;  /* 0x0000040000047802 */ /* 0x000fe40000000f00 */
[----:B------:R-:W-:Y:S01]  /*0c90*/  ISETP.GE.U32.AND P0, PT, R11, 0x2, PT ;  /* 0x000000020b00780c */ /* 0x000fe20003f06070 */
[----:B--2---:R-:W-:-:S05]  /*0ca0*/  IMAD.WIDE R2, R10, 0x4, R2 ;  /* 0x000000040a027825 */ /* 0x004fca00078e0202 */
[----:B0-----:R0:W-:Y:S01]  /*0cb0*/  STG.E desc[UR6][R2.64], R16 ;  /* 0x0000001002007986 */ /* 0x0011e2000c101906 */
[----:B-1----:R-:W-:-:S04]  /*0cc0*/  LEA R4, R5, R4, 0x18 ;  /* 0x0000000405047211 */ /* 0x002fc800078ec0ff */
[-C--:B------:R-:W-:Y:S02]  /*0cd0*/  LEA R9, R11, R4.reuse, 0x2 ;  /* 0x000000040b097211 */ /* 0x080fe400078e10ff */
[C---:B------:R-:W-:Y:S02]  /*0ce0*/  LEA R5, R8.reuse, R4, 0x2 ;  /* 0x0000000408057211 */ /* 0x040fe400078e10ff */
[----:B------:R-:W-:-:S03]  /*0cf0*/  LEA R7, R8, R9, 0x2 ;  /* 0x0000000908077211 */ /* 0x000fc600078e10ff */
[----:B------:R0:W-:Y:S04]  /*0d00*/  STS [R5], R16 ;  /* 0x0000001005007388 */ /* 0x0001e80000000800 */
[----:B------:R0:W-:Y:S01]  /*0d10*/  STS [R7], R16 ;  /* 0x0000001007007388 */ /* 0x0001e20000000800 */
[----:B------:R-:W-:Y:S06]  /*0d20*/  BAR.SYNC.DEFER_BLOCKING 0x0 ;  /* 0x0000000000007b1d */ /* 0x000fec0000010000 */
[----:B------:R-:W-:Y:S05]  /*0d30*/  @!P0 BRA `(.L_x_15) ;  /* 0x00000000004c8947 */ /* 0x000fea0003800000 */
.L_x_18:
[----:B------:R-:W-:Y:S01]  /*0d40*/  SHF.R.U32.HI R10, RZ, 0x1, R11 ;  /* 0x00000001ff0a7819 */ /* 0x000fe2000001160b */
[----:B------:R-:W-:Y:S03]  /*0d50*/  BSSY.RECONVERGENT B0, `(.L_x_16) ;  /* 0x000000d000007945 */ /* 0x000fe60003800200 */
[----:B------:R-:W-:-:S13]  /*0d60*/  ISETP.GE.U32.AND P0, PT, R8, R10, PT ;  /* 0x0000000a0800720c */ /* 0x000fda0003f06070 */
[----:B-1----:R-:W-:Y:S05]  /*0d70*/  @P0 BRA `(.L_x_17) ;  /* 0x0000000000280947 */ /* 0x002fea0003800000 */
[----:B0-----:R-:W-:Y:S01]  /*0d80*/  LEA R2, R10, R5, 0x2 ;  /* 0x000000050a027211 */ /* 0x001fe200078e10ff */
[----:B------:R-:W-:Y:S05]  /*0d90*/  LDS R3, [R5] ;  /* 0x0000000005037984 */ /* 0x000fea0000000800 */
[----:B------:R-:W0:Y:S02]  /*0da0*/  LDS R2, [R2] ;  /* 0x0000000002027984 */ /* 0x000e240000000800 */
[----:B0-----:R-:W-:Y:S01]  /*0db0*/  FADD R4, R2, R3 ;  /* 0x0000000302047221 */ /* 0x001fe20000000000 */
[----:B------:R-:W-:-:S04]  /*0dc0*/  LEA R3, R10, R7, 0x2 ;  /* 0x000000070a037211 */ /* 0x000fc800078e10ff */
[----:B------:R-:W-:Y:S04]  /*0dd0*/  STS [R5], R4 ;  /* 0x0000000405007388 */ /* 0x000fe80000000800 */
[----:B------:R-:W-:Y:S04]  /*0de0*/  LDS R3, [R3] ;  /* 0x0000000003037984 */ /* 0x000fe80000000800 */
[----:B------:R-:W0:Y:S02]  /*0df0*/  LDS R6, [R7] ;  /* 0x0000000007067984 */ /* 0x000e240000000800 */
[----:B0-----:R-:W-:-:S05]  /*0e00*/  FMNMX R6, R3, R6, !PT ;  /* 0x0000000603067209 */ /* 0x001fca0007800000 */
[----:B------:R1:W-:Y:S02]  /*0e10*/  STS [R7], R6 ;  /* 0x0000000607007388 */ /* 0x0003e40000000800 */
.L_x_17:
[----:B------:R-:W-:Y:S05]  /*0e20*/  BSYNC.RECONVERGENT B0 ;  /* 0x0000000000007941 */ /* 0x000fea0003800200 */
.L_x_16:
[----:B------:R-:W-:Y:S01]  /*0e30*/  BAR.SYNC.DEFER_BLOCKING 0x0 ;  /* 0x0000000000007b1d */ /* 0x000fe20000010000 */
[----:B------:R-:W-:Y:S02]  /*0e40*/  ISETP.GT.U32.AND P0, PT, R11, 0x3, PT ;  /* 0x000000030b00780c */ /* 0x000fe40003f04070 */
[----:B------:R-:W-:-:S11]  /*0e50*/  MOV R11, R10 ;  /* 0x0000000a000b7202 */ /* 0x000fd60000000f00 */
[----:B------:R-:W-:Y:S05]  /*0e60*/  @P0 BRA `(.L_x_18) ;  /* 0xfffffffc00b40947 */ /* 0x000fea000383ffff */
.L_x_15:
[----:B------:R-:W-:-:S13]  /*0e70*/  ISETP.NE.AND P0, PT, R8, RZ, PT ;  /* 0x000000ff0800720c */ /* 0x000fda0003f05270 */
[----:B------:R-:W-:Y:S05]  /*0e80*/  @P0 EXIT ;  /* 0x000000000000094d */ /* 0x000fea0003800000 */
[----:B------:R-:W2:Y:S01]  /*0e90*/  S2UR UR5, SR_CgaCtaId ;  /* 0x00000000000579c3 */ /* 0x000ea20000008800 */
[----:B------:R-:W-:Y:S01]  /*0ea0*/  UMOV UR4, 0x400 ;  /* 0x0000040000047882 */ /* 0x000fe20000000000 */
[----:B------:R-:W-:Y:S06]  /*0eb0*/  LDS R9, [R9] ;  /* 0x0000000009097984 */ /* 0x000fec0000000800 */
[----:B0-----:R-:W0:Y:S08]  /*0ec0*/  LDC.64 R2, c[0x0][0x398] ;  /* 0x0000e600ff027b82 */ /* 0x001e300000000a00 */
[----:B------:R-:W3:Y:S01]  /*0ed0*/  LDC.64 R4, c[0x0][0x3a0] ;  /* 0x0000e800ff047b82 */ /* 0x000ee20000000a00 */
[----:B--2---:R-:W-:Y:S01]  /*0ee0*/  ULEA UR4, UR5, UR4, 0x18 ;  /* 0x0000000405047291 */ /* 0x004fe2000f8ec0ff */
[----:B0-----:R-:W-:-:S08]  /*0ef0*/  IMAD.WIDE.U32 R2, R0, 0x4, R2 ;  /* 0x0000000400027825 */ /* 0x001fd000078e0002 */
[----:B-1----:R-:W0:Y:S01]  /*0f00*/  LDS R7, [UR4] ;  /* 0x00000004ff077984 */ /* 0x002e220008000800 */
[----:B---3--:R-:W-:-:S03]  /*0f10*/  IMAD.WIDE.U32 R4, R0, 0x4, R4 ;  /* 0x0000000400047825 */ /* 0x008fc600078e0004 */
[----:B0-----:R-:W-:Y:S04]  /*0f20*/  STG.E desc[UR6][R2.64], R7 ;  /* 0x0000000702007986 */ /* 0x001fe8000c101906 */
[----:B------:R-:W-:Y:S01]  /*0f30*/  STG.E desc[UR6][R4.64], R9 ;  /* 0x0000000904007986 */ /* 0x000fe2000c101906 */
[----:B------:R-:W-:Y:S05]  /*0f40*/  EXIT ;  /* 0x000000000000794d */ /* 0x000fea0003800000 */
.L_x_19:
        /* <DEDUP_REMOVED lines=11> */
.L_x_21:


//--------------------- .nv.shared._Z27transformacionConCompartidaPfS_S_S_S_i --------------------------
	.section	.nv.shared._Z27transformacionConCompartidaPfS_S_S_S_i,"aw",@nobits
	.sectionflags	@""
	.align	16
	.zero		1024


//--------------------- .nv.shared.reserved.0     --------------------------
	.section	.nv.shared.reserved.0,"aw",@nobits
	.weak		__nv_reservedSMEM_offset_0_alias
	.size		__nv_reservedSMEM_offset_0_alias, 0, 64
	.other		__nv_reservedSMEM_offset_0_alias,@"STO_CUDA_RESERVED_SHARED STV_DEFAULT"
__nv_reservedSMEM_offset_0_alias:
	.zero		0
	.zero		64


//--------------------- .nv.shared._Z27transformacionSinCompartidaPfS_S_S_S_i --------------------------
	.section	.nv.shared._Z27transformacionSinCompartidaPfS_S_S_S_i,"aw",@nobits
	.sectionflags	@""
	.align	16
	.zero		1024


//--------------------- .nv.constant0._Z27transformacionConCompartidaPfS_S_S_S_i --------------------------
	.section	.nv.constant0._Z27transformacionConCompartidaPfS_S_S_S_i,"a",@progbits
	.sectionflags	@""
	.align	4
.nv.constant0._Z27transformacionConCompartidaPfS_S_S_S_i:
	.zero		940


//--------------------- .nv.constant0._Z27transformacionSinCompartidaPfS_S_S_S_i --------------------------
	.section	.nv.constant0._Z27transformacionSinCompartidaPfS_S_S_S_i,"a",@progbits
	.sectionflags	@""
	.align	4
.nv.constant0._Z27transformacionSinCompartidaPfS_S_S_S_i:
	.zero		940


//--------------------- SYMBOLS --------------------------

	.type		.nv.reservedSmem.offset0,@object
	.size		.nv.reservedSmem.offset0,0x4
	.type		.nv.reservedSmem.cap,@object
	.size		.nv.reservedSmem.cap,0x4
